//
// Generated by NVIDIA NVVM Compiler
//
// Compiler Build ID: CL-36424714
// Cuda compilation tools, release 13.0, V13.0.88
// Based on NVVM 20.0.0
//

.version 9.0
.target sm_100
.address_size 64

	// .globl	_Z13matMul_sharedPfS_S_iii
.extern .func __assertfail
(
	.param .b64 __assertfail_param_0,
	.param .b64 __assertfail_param_1,
	.param .b32 __assertfail_param_2,
	.param .b64 __assertfail_param_3,
	.param .b64 __assertfail_param_4
)
;
.global .align 1 .b8 __unnamed_1[61] = {118, 111, 105, 100, 32, 109, 97, 116, 77, 117, 108, 95, 115, 104, 97, 114, 101, 100, 40, 102, 108, 111, 97, 116, 32, 42, 44, 32, 102, 108, 111, 97, 116, 32, 42, 44, 32, 102, 108, 111, 97, 116, 32, 42, 44, 32, 105, 110, 116, 44, 32, 105, 110, 116, 44, 32, 105, 110, 116, 41};
// _ZZ13matMul_sharedPfS_S_iiiE4ds_A has been demoted
// _ZZ13matMul_sharedPfS_S_iiiE4ds_B has been demoted
.global .align 1 .b8 $str[53] = {98, 108, 111, 99, 107, 68, 105, 109, 46, 120, 32, 61, 61, 32, 84, 73, 76, 69, 95, 87, 73, 68, 84, 72, 32, 38, 38, 32, 98, 108, 111, 99, 107, 68, 105, 109, 46, 121, 32, 61, 61, 32, 84, 73, 76, 69, 95, 87, 73, 68, 84, 72};
.global .align 1 .b8 $str$1[27] = {47, 116, 109, 112, 47, 115, 97, 115, 115, 95, 99, 117, 95, 50, 52, 104, 113, 103, 107, 52, 106, 47, 107, 46, 99, 117};

.visible .entry _Z13matMul_sharedPfS_S_iii(
	.param .u64 .ptr .align 1 _Z13matMul_sharedPfS_S_iii_param_0,
	.param .u64 .ptr .align 1 _Z13matMul_sharedPfS_S_iii_param_1,
	.param .u64 .ptr .align 1 _Z13matMul_sharedPfS_S_iii_param_2,
	.param .u32 _Z13matMul_sharedPfS_S_iii_param_3,
	.param .u32 _Z13matMul_sharedPfS_S_iii_param_4,
	.param .u32 _Z13matMul_sharedPfS_S_iii_param_5
)
{
	.reg .pred 	%p<35>;
	.reg .b32 	%r<55>;
	.reg .b32 	%f<123>;
	.reg .b64 	%rd<41>;
	// demoted variable
	.shared .align 4 .b8 _ZZ13matMul_sharedPfS_S_iiiE4ds_A[1024];
	// demoted variable
	.shared .align 4 .b8 _ZZ13matMul_sharedPfS_S_iiiE4ds_B[1024];
	ld.param.u64 	%rd4, [_Z13matMul_sharedPfS_S_iii_param_0];
	ld.param.u64 	%rd5, [_Z13matMul_sharedPfS_S_iii_param_1];
	ld.param.u64 	%rd6, [_Z13matMul_sharedPfS_S_iii_param_2];
	ld.param.u32 	%r26, [_Z13matMul_sharedPfS_S_iii_param_3];
	ld.param.u32 	%r27, [_Z13matMul_sharedPfS_S_iii_param_4];
	ld.param.u32 	%r28, [_Z13matMul_sharedPfS_S_iii_param_5];
	cvta.to.global.u64 	%rd1, %rd5;
	cvta.to.global.u64 	%rd2, %rd4;
	cvta.to.global.u64 	%rd3, %rd6;
	mov.u32 	%r29, %ntid.x;
	setp.eq.s32 	%p1, %r29, 16;
	mov.u32 	%r30, %ntid.y;
	setp.eq.s32 	%p2, %r30, 16;
	and.pred  	%p3, %p1, %p2;
	@%p3 bra 	$L__BB0_2;
	mov.u64 	%rd7, $str;
	cvta.global.u64 	%rd8, %rd7;
	mov.u64 	%rd9, $str$1;
	cvta.global.u64 	%rd10, %rd9;
	mov.u64 	%rd11, __unnamed_1;
	cvta.global.u64 	%rd12, %rd11;
	{ // callseq 0, 0
	.param .b64 param0;
	st.param.b64 	[param0], %rd8;
	.param .b64 param1;
	st.param.b64 	[param1], %rd10;
	.param .b32 param2;
	st.param.b32 	[param2], 108;
	.param .b64 param3;
	st.param.b64 	[param3], %rd12;
	.param .b64 param4;
	st.param.b64 	[param4], 1;
	call.uni 
	__assertfail, 
	(
	param0, 
	param1, 
	param2, 
	param3, 
	param4
	);
	} // callseq 0
$L__BB0_2:
	mov.u32 	%r1, %tid.x;
	mov.u32 	%r2, %tid.y;
	mov.u32 	%r31, %ctaid.y;
	shl.b32 	%r32, %r31, 4;
	add.s32 	%r3, %r32, %r2;
	mov.u32 	%r33, %ctaid.x;
	shl.b32 	%r34, %r33, 4;
	add.s32 	%r4, %r34, %r1;
	setp.eq.s32 	%p4, %r26, %r27;
	selp.u32 	%r35, 1, 0, %p4;
	setp.eq.s32 	%p5, %r28, %r35;
	@%p5 bra 	$L__BB0_29;
	cvt.rn.f32.s32 	%f29, %r27;
	mul.f32 	%f30, %f29, 0f3D800000;
	cvt.rpi.f32.f32 	%f1, %f30;
	setp.leu.f32 	%p6, %f1, 0f00000000;
	mov.f32 	%f121, 0f00000000;
	@%p6 bra 	$L__BB0_27;
	shl.b32 	%r37, %r2, 6;
	mov.u32 	%r38, _ZZ13matMul_sharedPfS_S_iiiE4ds_A;
	add.s32 	%r5, %r38, %r37;
	shl.b32 	%r39, %r1, 2;
	add.s32 	%r6, %r5, %r39;
	mul.lo.s32 	%r7, %r27, %r3;
	mov.u32 	%r40, _ZZ13matMul_sharedPfS_S_iiiE4ds_B;
	add.s32 	%r9, %r40, %r39;
	add.s32 	%r8, %r9, %r37;
	add.s32 	%r10, %r27, -1;
	min.u32 	%r41, %r10, 15;
	add.s32 	%r11, %r41, 1;
	mov.f32 	%f121, 0f00000000;
	mov.b32 	%r54, 0;
$L__BB0_5:
	setp.ge.s32 	%p7, %r3, %r26;
	shl.b32 	%r22, %r54, 4;
	add.s32 	%r42, %r22, %r1;
	setp.ge.s32 	%p8, %r42, %r27;
	mov.f32 	%f119, 0f00000000;
	or.pred  	%p9, %p7, %p8;
	@%p9 bra 	$L__BB0_7;
	add.s32 	%r43, %r42, %r7;
	mul.wide.s32 	%rd13, %r43, 4;
	add.s64 	%rd14, %rd2, %rd13;
	ld.global.f32 	%f119, [%rd14];
$L__BB0_7:
	setp.ge.s32 	%p10, %r4, %r28;
	st.shared.f32 	[%r6], %f119;
	add.s32 	%r24, %r22, %r2;
	setp.ge.s32 	%p11, %r24, %r27;
	mov.f32 	%f120, 0f00000000;
	or.pred  	%p12, %p10, %p11;
	@%p12 bra 	$L__BB0_9;
	mad.lo.s32 	%r44, %r24, %r28, %r4;
	mul.wide.s32 	%rd15, %r44, 4;
	add.s64 	%rd16, %rd1, %rd15;
	ld.global.f32 	%f120, [%rd16];
$L__BB0_9:
	setp.lt.s32 	%p13, %r27, 1;
	st.shared.f32 	[%r8], %f120;
	bar.sync 	0;
	@%p13 bra 	$L__BB0_26;
	setp.eq.s32 	%p14, %r10, 0;
	ld.shared.f32 	%f34, [%r5];
	ld.shared.f32 	%f35, [%r9];
	fma.rn.f32 	%f121, %f34, %f35, %f121;
	@%p14 bra 	$L__BB0_26;
	setp.eq.s32 	%p15, %r11, 2;
	ld.shared.f32 	%f36, [%r5+4];
	ld.shared.f32 	%f37, [%r9+64];
	fma.rn.f32 	%f121, %f36, %f37, %f121;
	@%p15 bra 	$L__BB0_26;
	setp.eq.s32 	%p16, %r11, 3;
	ld.shared.f32 	%f38, [%r5+8];
	ld.shared.f32 	%f39, [%r9+128];
	fma.rn.f32 	%f121, %f38, %f39, %f121;
	@%p16 bra 	$L__BB0_26;
	setp.eq.s32 	%p17, %r11, 4;
	ld.shared.f32 	%f40, [%r5+12];
	ld.shared.f32 	%f41, [%r9+192];
	fma.rn.f32 	%f121, %f40, %f41, %f121;
	@%p17 bra 	$L__BB0_26;
	setp.eq.s32 	%p18, %r11, 5;
	ld.shared.f32 	%f42, [%r5+16];
	ld.shared.f32 	%f43, [%r9+256];
	fma.rn.f32 	%f121, %f42, %f43, %f121;
	@%p18 bra 	$L__BB0_26;
	setp.eq.s32 	%p19, %r11, 6;
	ld.shared.f32 	%f44, [%r5+20];
	ld.shared.f32 	%f45, [%r9+320];
	fma.rn.f32 	%f121, %f44, %f45, %f121;
	@%p19 bra 	$L__BB0_26;
	setp.eq.s32 	%p20, %r11, 7;
	ld.shared.f32 	%f46, [%r5+24];
	ld.shared.f32 	%f47, [%r9+384];
	fma.rn.f32 	%f121, %f46, %f47, %f121;
	@%p20 bra 	$L__BB0_26;
	setp.eq.s32 	%p21, %r11, 8;
	ld.shared.f32 	%f48, [%r5+28];
	ld.shared.f32 	%f49, [%r9+448];
	fma.rn.f32 	%f121, %f48, %f49, %f121;
	@%p21 bra 	$L__BB0_26;
	setp.eq.s32 	%p22, %r11, 9;
	ld.shared.f32 	%f50, [%r5+32];
	ld.shared.f32 	%f51, [%r9+512];
	fma.rn.f32 	%f121, %f50, %f51, %f121;
	@%p22 bra 	$L__BB0_26;
	setp.eq.s32 	%p23, %r11, 10;
	ld.shared.f32 	%f52, [%r5+36];
	ld.shared.f32 	%f53, [%r9+576];
	fma.rn.f32 	%f121, %f52, %f53, %f121;
	@%p23 bra 	$L__BB0_26;
	setp.eq.s32 	%p24, %r11, 11;
	ld.shared.f32 	%f54, [%r5+40];
	ld.shared.f32 	%f55, [%r9+640];
	fma.rn.f32 	%f121, %f54, %f55, %f121;
	@%p24 bra 	$L__BB0_26;
	setp.eq.s32 	%p25, %r11, 12;
	ld.shared.f32 	%f56, [%r5+44];
	ld.shared.f32 	%f57, [%r9+704];
	fma.rn.f32 	%f121, %f56, %f57, %f121;
	@%p25 bra 	$L__BB0_26;
	setp.eq.s32 	%p26, %r11, 13;
	ld.shared.f32 	%f58, [%r5+48];
	ld.shared.f32 	%f59, [%r9+768];
	fma.rn.f32 	%f121, %f58, %f59, %f121;
	@%p26 bra 	$L__BB0_26;
	setp.eq.s32 	%p27, %r11, 14;
	ld.shared.f32 	%f60, [%r5+52];
	ld.shared.f32 	%f61, [%r9+832];
	fma.rn.f32 	%f121, %f60, %f61, %f121;
	@%p27 bra 	$L__BB0_26;
	setp.eq.s32 	%p28, %r11, 15;
	ld.shared.f32 	%f62, [%r5+56];
	ld.shared.f32 	%f63, [%r9+896];
	fma.rn.f32 	%f121, %f62, %f63, %f121;
	@%p28 bra 	$L__BB0_26;
	ld.shared.f32 	%f64, [%r5+60];
	ld.shared.f32 	%f65, [%r9+960];
	fma.rn.f32 	%f121, %f64, %f65, %f121;
$L__BB0_26:
	bar.sync 	0;
	add.s32 	%r54, %r54, 1;
	cvt.rn.f32.u32 	%f66, %r54;
	setp.gt.f32 	%p29, %f1, %f66;
	@%p29 bra 	$L__BB0_5;
$L__BB0_27:
	setp.ge.s32 	%p30, %r3, %r26;
	setp.ge.s32 	%p31, %r4, %r28;
	or.pred  	%p32, %p30, %p31;
	@%p32 bra 	$L__BB0_33;
	mad.lo.s32 	%r45, %r28, %r3, %r4;
	mul.wide.s32 	%rd17, %r45, 4;
	add.s64 	%rd18, %rd3, %rd17;
	st.global.f32 	[%rd18], %f121;
	bra.uni 	$L__BB0_33;
$L__BB0_29:
	setp.lt.s32 	%p33, %r26, 16;
	mov.f32 	%f117, 0f00000000;
	@%p33 bra 	$L__BB0_32;
	mul.lo.s32 	%r52, %r26, %r3;
	shr.s32 	%r46, %r26, 31;
	shr.u32 	%r47, %r46, 28;
	add.s32 	%r48, %r26, %r47;
	shr.s32 	%r49, %r48, 4;
	neg.s32 	%r53, %r49;
	shl.b32 	%r14, %r26, 4;
	mov.f32 	%f117, 0f00000000;
	mul.wide.u32 	%rd23, %r26, 4;
	mov.u32 	%r51, %r4;
$L__BB0_31:
	mul.wide.u32 	%rd19, %r52, 4;
	add.s64 	%rd20, %rd2, %rd19;
	ld.global.f32 	%f69, [%rd20];
	mul.wide.s32 	%rd21, %r51, 4;
	add.s64 	%rd22, %rd1, %rd21;
	ld.global.f32 	%f70, [%rd22];
	fma.rn.f32 	%f71, %f69, %f70, %f117;
	ld.global.f32 	%f72, [%rd20+4];
	add.s64 	%rd24, %rd22, %rd23;
	ld.global.f32 	%f73, [%rd24];
	fma.rn.f32 	%f74, %f72, %f73, %f71;
	ld.global.f32 	%f75, [%rd20+8];
	add.s64 	%rd25, %rd24, %rd23;
	ld.global.f32 	%f76, [%rd25];
	fma.rn.f32 	%f77, %f75, %f76, %f74;
	ld.global.f32 	%f78, [%rd20+12];
	add.s64 	%rd26, %rd25, %rd23;
	ld.global.f32 	%f79, [%rd26];
	fma.rn.f32 	%f80, %f78, %f79, %f77;
	ld.global.f32 	%f81, [%rd20+16];
	add.s64 	%rd27, %rd26, %rd23;
	ld.global.f32 	%f82, [%rd27];
	fma.rn.f32 	%f83, %f81, %f82, %f80;
	ld.global.f32 	%f84, [%rd20+20];
	add.s64 	%rd28, %rd27, %rd23;
	ld.global.f32 	%f85, [%rd28];
	fma.rn.f32 	%f86, %f84, %f85, %f83;
	ld.global.f32 	%f87, [%rd20+24];
	add.s64 	%rd29, %rd28, %rd23;
	ld.global.f32 	%f88, [%rd29];
	fma.rn.f32 	%f89, %f87, %f88, %f86;
	ld.global.f32 	%f90, [%rd20+28];
	add.s64 	%rd30, %rd29, %rd23;
	ld.global.f32 	%f91, [%rd30];
	fma.rn.f32 	%f92, %f90, %f91, %f89;
	ld.global.f32 	%f93, [%rd20+32];
	add.s64 	%rd31, %rd30, %rd23;
	ld.global.f32 	%f94, [%rd31];
	fma.rn.f32 	%f95, %f93, %f94, %f92;
	ld.global.f32 	%f96, [%rd20+36];
	add.s64 	%rd32, %rd31, %rd23;
	ld.global.f32 	%f97, [%rd32];
	fma.rn.f32 	%f98, %f96, %f97, %f95;
	ld.global.f32 	%f99, [%rd20+40];
	add.s64 	%rd33, %rd32, %rd23;
	ld.global.f32 	%f100, [%rd33];
	fma.rn.f32 	%f101, %f99, %f100, %f98;
	ld.global.f32 	%f102, [%rd20+44];
	add.s64 	%rd34, %rd33, %rd23;
	ld.global.f32 	%f103, [%rd34];
	fma.rn.f32 	%f104, %f102, %f103, %f101;
	ld.global.f32 	%f105, [%rd20+48];
	add.s64 	%rd35, %rd34, %rd23;
	ld.global.f32 	%f106, [%rd35];
	fma.rn.f32 	%f107, %f105, %f106, %f104;
	ld.global.f32 	%f108, [%rd20+52];
	add.s64 	%rd36, %rd35, %rd23;
	ld.global.f32 	%f109, [%rd36];
	fma.rn.f32 	%f110, %f108, %f109, %f107;
	ld.global.f32 	%f111, [%rd20+56];
	add.s64 	%rd37, %rd36, %rd23;
	ld.global.f32 	%f112, [%rd37];
	fma.rn.f32 	%f113, %f111, %f112, %f110;
	ld.global.f32 	%f114, [%rd20+60];
	add.s64 	%rd38, %rd37, %rd23;
	ld.global.f32 	%f115, [%rd38];
	fma.rn.f32 	%f117, %f114, %f115, %f113;
	bar.sync 	0;
	add.s32 	%r53, %r53, 1;
	setp.ne.s32 	%p34, %r53, 0;
	add.s32 	%r52, %r52, 16;
	add.s32 	%r51, %r51, %r14;
	@%p34 bra 	$L__BB0_31;
$L__BB0_32:
	mad.lo.s32 	%r50, %r26, %r3, %r4;
	mul.wide.s32 	%rd39, %r50, 4;
	add.s64 	%rd40, %rd3, %rd39;
	st.global.f32 	[%rd40], %f117;
$L__BB0_33:
	ret;

}
	// .globl	_Z11mul_texturePfiiiiiyy
.visible .entry _Z11mul_texturePfiiiiiyy(
	.param .u64 .ptr .align 1 _Z11mul_texturePfiiiiiyy_param_0,
	.param .u32 _Z11mul_texturePfiiiiiyy_param_1,
	.param .u32 _Z11mul_texturePfiiiiiyy_param_2,
	.param .u32 _Z11mul_texturePfiiiiiyy_param_3,
	.param .u32 _Z11mul_texturePfiiiiiyy_param_4,
	.param .u32 _Z11mul_texturePfiiiiiyy_param_5,
	.param .u64 _Z11mul_texturePfiiiiiyy_param_6,
	.param .u64 _Z11mul_texturePfiiiiiyy_param_7
)
{
	.reg .pred 	%p<9>;
	.reg .b32 	%r<24>;
	.reg .b32 	%f<61>;
	.reg .b64 	%rd<7>;

	ld.param.u64 	%rd1, [_Z11mul_texturePfiiiiiyy_param_0];
	ld.param.u32 	%r9, [_Z11mul_texturePfiiiiiyy_param_1];
	ld.param.u32 	%r11, [_Z11mul_texturePfiiiiiyy_param_2];
	ld.param.u32 	%r12, [_Z11mul_texturePfiiiiiyy_param_3];
	ld.param.u32 	%r7, [_Z11mul_texturePfiiiiiyy_param_4];
	ld.param.u32 	%r8, [_Z11mul_texturePfiiiiiyy_param_5];
	ld.param.u64 	%rd2, [_Z11mul_texturePfiiiiiyy_param_6];
	ld.param.u64 	%rd3, [_Z11mul_texturePfiiiiiyy_param_7];
	mov.u32 	%r13, %ctaid.x;
	mov.u32 	%r14, %ntid.x;
	mov.u32 	%r15, %tid.x;
	mad.lo.s32 	%r1, %r13, %r14, %r15;
	mov.u32 	%r16, %ctaid.y;
	mov.u32 	%r17, %ntid.y;
	mov.u32 	%r18, %tid.y;
	mad.lo.s32 	%r19, %r16, %r17, %r18;
	cvt.rn.f32.u32 	%f13, %r1;
	cvt.rn.f32.s32 	%f14, %r11;
	div.rn.f32 	%f1, %f13, %f14;
	cvt.rn.f32.u32 	%f15, %r19;
	cvt.rn.f32.s32 	%f16, %r9;
	div.rn.f32 	%f2, %f15, %f16;
	cvt.rn.f32.s32 	%f17, %r7;
	div.rn.f32 	%f3, %f13, %f17;
	cvt.rn.f32.s32 	%f18, %r12;
	div.rn.f32 	%f4, %f15, %f18;
	setp.ge.u32 	%p1, %r1, %r7;
	setp.ge.u32 	%p2, %r19, %r9;
	or.pred  	%p3, %p1, %p2;
	@%p3 bra 	$L__BB1_9;
	mad.lo.s32 	%r3, %r7, %r19, %r1;
	setp.lt.s32 	%p4, %r8, 1;
	mov.f32 	%f60, 0f00000000;
	@%p4 bra 	$L__BB1_8;
	setp.eq.s32 	%p5, %r8, 1;
	mov.f32 	%f58, 0f00000000;
	mov.f32 	%f60, %f58;
	@%p5 bra 	$L__BB1_6;
	and.b32  	%r4, %r8, 2147483646;
	mov.f32 	%f60, 0f00000000;
	mov.b32 	%r23, 0;
$L__BB1_4:
	.pragma "nounroll";
	cvt.rn.f32.u32 	%f23, %r23;
	add.f32 	%f24, %f1, %f23;
	tex.2d.v4.f32.f32 	{%f25, %f26, %f27, %f28}, [%rd2, {%f24, %f2}];
	add.f32 	%f29, %f4, %f23;
	tex.2d.v4.f32.f32 	{%f30, %f31, %f32, %f33}, [%rd3, {%f3, %f29}];
	fma.rn.f32 	%f34, %f25, %f30, %f60;
	add.s32 	%r21, %r23, 1;
	cvt.rn.f32.u32 	%f35, %r21;
	add.f32 	%f36, %f1, %f35;
	tex.2d.v4.f32.f32 	{%f37, %f38, %f39, %f40}, [%rd2, {%f36, %f2}];
	add.f32 	%f41, %f4, %f35;
	tex.2d.v4.f32.f32 	{%f42, %f43, %f44, %f45}, [%rd3, {%f3, %f41}];
	fma.rn.f32 	%f60, %f37, %f42, %f34;
	add.s32 	%r23, %r23, 2;
	setp.ne.s32 	%p6, %r23, %r4;
	@%p6 bra 	$L__BB1_4;
	cvt.rn.f32.u32 	%f58, %r4;
$L__BB1_6:
	and.b32  	%r22, %r8, 1;
	setp.eq.b32 	%p7, %r22, 1;
	not.pred 	%p8, %p7;
	@%p8 bra 	$L__BB1_8;
	add.f32 	%f46, %f1, %f58;
	tex.2d.v4.f32.f32 	{%f47, %f48, %f49, %f50}, [%rd2, {%f46, %f2}];
	add.f32 	%f51, %f4, %f58;
	tex.2d.v4.f32.f32 	{%f52, %f53, %f54, %f55}, [%rd3, {%f3, %f51}];
	fma.rn.f32 	%f60, %f47, %f52, %f60;
$L__BB1_8:
	cvta.to.global.u64 	%rd4, %rd1;
	mul.wide.s32 	%rd5, %r3, 4;
	add.s64 	%rd6, %rd4, %rd5;
	st.global.f32 	[%rd6], %f60;
$L__BB1_9:
	ret;

}
	// .globl	_Z15mul_texture_ilpPfiiiiiyy
.visible .entry _Z15mul_texture_ilpPfiiiiiyy(
	.param .u64 .ptr .align 1 _Z15mul_texture_ilpPfiiiiiyy_param_0,
	.param .u32 _Z15mul_texture_ilpPfiiiiiyy_param_1,
	.param .u32 _Z15mul_texture_ilpPfiiiiiyy_param_2,
	.param .u32 _Z15mul_texture_ilpPfiiiiiyy_param_3,
	.param .u32 _Z15mul_texture_ilpPfiiiiiyy_param_4,
	.param .u32 _Z15mul_texture_ilpPfiiiiiyy_param_5,
	.param .u64 _Z15mul_texture_ilpPfiiiiiyy_param_6,
	.param .u64 _Z15mul_texture_ilpPfiiiiiyy_param_7
)
{
	.reg .pred 	%p<9>;
	.reg .b32 	%r<48>;
	.reg .b32 	%f<229>;
	.reg .b64 	%rd<7>;

	ld.param.u64 	%rd1, [_Z15mul_texture_ilpPfiiiiiyy_param_0];
	ld.param.u32 	%r16, [_Z15mul_texture_ilpPfiiiiiyy_param_1];
	ld.param.u32 	%r18, [_Z15mul_texture_ilpPfiiiiiyy_param_2];
	ld.param.u32 	%r19, [_Z15mul_texture_ilpPfiiiiiyy_param_3];
	ld.param.u32 	%r14, [_Z15mul_texture_ilpPfiiiiiyy_param_4];
	ld.param.u32 	%r15, [_Z15mul_texture_ilpPfiiiiiyy_param_5];
	ld.param.u64 	%rd2, [_Z15mul_texture_ilpPfiiiiiyy_param_6];
	ld.param.u64 	%rd3, [_Z15mul_texture_ilpPfiiiiiyy_param_7];
	mov.u32 	%r20, %ctaid.x;
	mov.u32 	%r21, %ntid.x;
	mov.u32 	%r22, %tid.x;
	mad.lo.s32 	%r1, %r20, %r21, %r22;
	mov.u32 	%r23, %ctaid.y;
	mov.u32 	%r24, %ntid.y;
	mov.u32 	%r25, %tid.y;
	mad.lo.s32 	%r26, %r23, %r24, %r25;
	cvt.rn.f32.u32 	%f12, %r1;
	cvt.rn.f32.s32 	%f13, %r18;
	div.rn.f32 	%f1, %f12, %f13;
	cvt.rn.f32.u32 	%f14, %r26;
	cvt.rn.f32.s32 	%f15, %r16;
	div.rn.f32 	%f2, %f14, %f15;
	cvt.rn.f32.s32 	%f16, %r14;
	div.rn.f32 	%f3, %f12, %f16;
	cvt.rn.f32.s32 	%f17, %r19;
	div.rn.f32 	%f4, %f14, %f17;
	setp.ge.u32 	%p1, %r1, %r14;
	setp.ge.u32 	%p2, %r26, %r16;
	or.pred  	%p3, %p1, %p2;
	@%p3 bra 	$L__BB2_9;
	mad.lo.s32 	%r3, %r14, %r26, %r1;
	setp.lt.s32 	%p4, %r15, 1;
	mov.f32 	%f228, 0f00000000;
	@%p4 bra 	$L__BB2_8;
	and.b32  	%r4, %r15, 15;
	setp.lt.u32 	%p5, %r15, 16;
	mov.f32 	%f228, 0f00000000;
	mov.b32 	%r47, 0;
	@%p5 bra 	$L__BB2_5;
	and.b32  	%r47, %r15, 2147483632;
	mov.f32 	%f228, 0f00000000;
	mov.b32 	%r44, 0;
$L__BB2_4:
	.pragma "nounroll";
	cvt.rn.f32.u32 	%f22, %r44;
	add.f32 	%f23, %f1, %f22;
	tex.2d.v4.f32.f32 	{%f24, %f25, %f26, %f27}, [%rd2, {%f23, %f2}];
	add.f32 	%f28, %f4, %f22;
	tex.2d.v4.f32.f32 	{%f29, %f30, %f31, %f32}, [%rd3, {%f3, %f28}];
	fma.rn.f32 	%f33, %f24, %f29, %f228;
	add.s32 	%r29, %r44, 1;
	cvt.rn.f32.u32 	%f34, %r29;
	add.f32 	%f35, %f1, %f34;
	tex.2d.v4.f32.f32 	{%f36, %f37, %f38, %f39}, [%rd2, {%f35, %f2}];
	add.f32 	%f40, %f4, %f34;
	tex.2d.v4.f32.f32 	{%f41, %f42, %f43, %f44}, [%rd3, {%f3, %f40}];
	fma.rn.f32 	%f45, %f36, %f41, %f33;
	add.s32 	%r30, %r44, 2;
	cvt.rn.f32.u32 	%f46, %r30;
	add.f32 	%f47, %f1, %f46;
	tex.2d.v4.f32.f32 	{%f48, %f49, %f50, %f51}, [%rd2, {%f47, %f2}];
	add.f32 	%f52, %f4, %f46;
	tex.2d.v4.f32.f32 	{%f53, %f54, %f55, %f56}, [%rd3, {%f3, %f52}];
	fma.rn.f32 	%f57, %f48, %f53, %f45;
	add.s32 	%r31, %r44, 3;
	cvt.rn.f32.u32 	%f58, %r31;
	add.f32 	%f59, %f1, %f58;
	tex.2d.v4.f32.f32 	{%f60, %f61, %f62, %f63}, [%rd2, {%f59, %f2}];
	add.f32 	%f64, %f4, %f58;
	tex.2d.v4.f32.f32 	{%f65, %f66, %f67, %f68}, [%rd3, {%f3, %f64}];
	fma.rn.f32 	%f69, %f60, %f65, %f57;
	add.s32 	%r32, %r44, 4;
	cvt.rn.f32.u32 	%f70, %r32;
	add.f32 	%f71, %f1, %f70;
	tex.2d.v4.f32.f32 	{%f72, %f73, %f74, %f75}, [%rd2, {%f71, %f2}];
	add.f32 	%f76, %f4, %f70;
	tex.2d.v4.f32.f32 	{%f77, %f78, %f79, %f80}, [%rd3, {%f3, %f76}];
	fma.rn.f32 	%f81, %f72, %f77, %f69;
	add.s32 	%r33, %r44, 5;
	cvt.rn.f32.u32 	%f82, %r33;
	add.f32 	%f83, %f1, %f82;
	tex.2d.v4.f32.f32 	{%f84, %f85, %f86, %f87}, [%rd2, {%f83, %f2}];
	add.f32 	%f88, %f4, %f82;
	tex.2d.v4.f32.f32 	{%f89, %f90, %f91, %f92}, [%rd3, {%f3, %f88}];
	fma.rn.f32 	%f93, %f84, %f89, %f81;
	add.s32 	%r34, %r44, 6;
	cvt.rn.f32.u32 	%f94, %r34;
	add.f32 	%f95, %f1, %f94;
	tex.2d.v4.f32.f32 	{%f96, %f97, %f98, %f99}, [%rd2, {%f95, %f2}];
	add.f32 	%f100, %f4, %f94;
	tex.2d.v4.f32.f32 	{%f101, %f102, %f103, %f104}, [%rd3, {%f3, %f100}];
	fma.rn.f32 	%f105, %f96, %f101, %f93;
	add.s32 	%r35, %r44, 7;
	cvt.rn.f32.u32 	%f106, %r35;
	add.f32 	%f107, %f1, %f106;
	tex.2d.v4.f32.f32 	{%f108, %f109, %f110, %f111}, [%rd2, {%f107, %f2}];
	add.f32 	%f112, %f4, %f106;
	tex.2d.v4.f32.f32 	{%f113, %f114, %f115, %f116}, [%rd3, {%f3, %f112}];
	fma.rn.f32 	%f117, %f108, %f113, %f105;
	add.s32 	%r36, %r44, 8;
	cvt.rn.f32.u32 	%f118, %r36;
	add.f32 	%f119, %f1, %f118;
	tex.2d.v4.f32.f32 	{%f120, %f121, %f122, %f123}, [%rd2, {%f119, %f2}];
	add.f32 	%f124, %f4, %f118;
	tex.2d.v4.f32.f32 	{%f125, %f126, %f127, %f128}, [%rd3, {%f3, %f124}];
	fma.rn.f32 	%f129, %f120, %f125, %f117;
	add.s32 	%r37, %r44, 9;
	cvt.rn.f32.u32 	%f130, %r37;
	add.f32 	%f131, %f1, %f130;
	tex.2d.v4.f32.f32 	{%f132, %f133, %f134, %f135}, [%rd2, {%f131, %f2}];
	add.f32 	%f136, %f4, %f130;
	tex.2d.v4.f32.f32 	{%f137, %f138, %f139, %f140}, [%rd3, {%f3, %f136}];
	fma.rn.f32 	%f141, %f132, %f137, %f129;
	add.s32 	%r38, %r44, 10;
	cvt.rn.f32.u32 	%f142, %r38;
	add.f32 	%f143, %f1, %f142;
	tex.2d.v4.f32.f32 	{%f144, %f145, %f146, %f147}, [%rd2, {%f143, %f2}];
	add.f32 	%f148, %f4, %f142;
	tex.2d.v4.f32.f32 	{%f149, %f150, %f151, %f152}, [%rd3, {%f3, %f148}];
	fma.rn.f32 	%f153, %f144, %f149, %f141;
	add.s32 	%r39, %r44, 11;
	cvt.rn.f32.u32 	%f154, %r39;
	add.f32 	%f155, %f1, %f154;
	tex.2d.v4.f32.f32 	{%f156, %f157, %f158, %f159}, [%rd2, {%f155, %f2}];
	add.f32 	%f160, %f4, %f154;
	tex.2d.v4.f32.f32 	{%f161, %f162, %f163, %f164}, [%rd3, {%f3, %f160}];
	fma.rn.f32 	%f165, %f156, %f161, %f153;
	add.s32 	%r40, %r44, 12;
	cvt.rn.f32.u32 	%f166, %r40;
	add.f32 	%f167, %f1, %f166;
	tex.2d.v4.f32.f32 	{%f168, %f169, %f170, %f171}, [%rd2, {%f167, %f2}];
	add.f32 	%f172, %f4, %f166;
	tex.2d.v4.f32.f32 	{%f173, %f174, %f175, %f176}, [%rd3, {%f3, %f172}];
	fma.rn.f32 	%f177, %f168, %f173, %f165;
	add.s32 	%r41, %r44, 13;
	cvt.rn.f32.u32 	%f178, %r41;
	add.f32 	%f179, %f1, %f178;
	tex.2d.v4.f32.f32 	{%f180, %f181, %f182, %f183}, [%rd2, {%f179, %f2}];
	add.f32 	%f184, %f4, %f178;
	tex.2d.v4.f32.f32 	{%f185, %f186, %f187, %f188}, [%rd3, {%f3, %f184}];
	fma.rn.f32 	%f189, %f180, %f185, %f177;
	add.s32 	%r42, %r44, 14;
	cvt.rn.f32.u32 	%f190, %r42;
	add.f32 	%f191, %f1, %f190;
	tex.2d.v4.f32.f32 	{%f192, %f193, %f194, %f195}, [%rd2, {%f191, %f2}];
	add.f32 	%f196, %f4, %f190;
	tex.2d.v4.f32.f32 	{%f197, %f198, %f199, %f200}, [%rd3, {%f3, %f196}];
	fma.rn.f32 	%f201, %f192, %f197, %f189;
	add.s32 	%r43, %r44, 15;
	cvt.rn.f32.u32 	%f202, %r43;
	add.f32 	%f203, %f1, %f202;
	tex.2d.v4.f32.f32 	{%f204, %f205, %f206, %f207}, [%rd2, {%f203, %f2}];
	add.f32 	%f208, %f4, %f202;
	tex.2d.v4.f32.f32 	{%f209, %f210, %f211, %f212}, [%rd3, {%f3, %f208}];
	fma.rn.f32 	%f228, %f204, %f209, %f201;
	add.s32 	%r44, %r44, 16;
	setp.ne.s32 	%p6, %r44, %r47;
	@%p6 bra 	$L__BB2_4;
$L__BB2_5:
	setp.eq.s32 	%p7, %r4, 0;
	@%p7 bra 	$L__BB2_8;
	neg.s32 	%r46, %r4;
$L__BB2_7:
	.pragma "nounroll";
	cvt.rn.f32.u32 	%f213, %r47;
	add.f32 	%f214, %f1, %f213;
	tex.2d.v4.f32.f32 	{%f215, %f216, %f217, %f218}, [%rd2, {%f214, %f2}];
	add.f32 	%f219, %f4, %f213;
	tex.2d.v4.f32.f32 	{%f220, %f221, %f222, %f223}, [%rd3, {%f3, %f219}];
	fma.rn.f32 	%f228, %f215, %f220, %f228;
	add.s32 	%r47, %r47, 1;
	add.s32 	%r46, %r46, 1;
	setp.ne.s32 	%p8, %r46, 0;
	@%p8 bra 	$L__BB2_7;
$L__BB2_8:
	cvta.to.global.u64 	%rd4, %rd1;
	mul.wide.s32 	%rd5, %r3, 4;
	add.s64 	%rd6, %rd4, %rd5;
	st.global.f32 	[%rd6], %f228;
$L__BB2_9:
	ret;

}


// ===== COMPILED SASS (sm_100) =====

	.target	sm_100

	.elftype	@"ET_EXEC"


//--------------------- .note.nv.tkinfo           --------------------------
	.section	.note.nv.tkinfo,"",@"SHT_NOTE"
	.sectionflags	@"SHF_NOTE_NV_TKINFO"
	.tkinfo
        /*0018*/ 	.word	0x00000002
        /*0030*/ 	.string	""
        /*0030*/ 	.string	"ptxas"
        /*0030*/ 	.string	"Cuda compilation tools, release 13.0, V13.0.88"
        /*0030*/ 	.string	"Build cuda_13.0.r13.0/compiler.36424714_0"
        /*0030*/ 	.string	"-arch sm_100 -m 64 "



//--------------------- .note.nv.cuinfo           --------------------------
	.section	.note.nv.cuinfo,"",@"SHT_NOTE"
	.sectionflags	@"SHF_NOTE_NV_CUINFO"
        /*0018*/ 	.short	0x0002
        /*001a*/ 	.short	0x0064
        /*001c*/ 	.short	0x0082
	.zero		2


//--------------------- .nv.info                  --------------------------
	.section	.nv.info,"",@"SHT_CUDA_INFO"
	.align	4


	//----- nvinfo : EIATTR_REGCOUNT
	.align		4
        /*0000*/ 	.byte	0x04, 0x2f
        /*0002*/ 	.short	(.L_4 - .L_3)
	.align		4
.L_3:
        /*0004*/ 	.word	index@(_Z13matMul_sharedPfS_S_iii)
        /*0008*/ 	.word	0x00000020


	//----- nvinfo : EIATTR_FRAME_SIZE
	.align		4
.L_4:
        /*000c*/ 	.byte	0x04, 0x11
        /*000e*/ 	.short	(.L_6 - .L_5)
	.align		4
.L_5:
        /*0010*/ 	.word	index@(_Z13matMul_sharedPfS_S_iii)
        /*0014*/ 	.word	0x00000000


	//----- nvinfo : EIATTR_REGCOUNT
	.align		4
.L_6:
        /*0018*/ 	.byte	0x04, 0x2f
        /*001a*/ 	.short	(.L_8 - .L_7)
	.align		4
.L_7:
        /*001c*/ 	.word	index@(_Z11mul_texturePfiiiiiyy)
        /*0020*/ 	.word	0x00000015


	//----- nvinfo : EIATTR_FRAME_SIZE
	.align		4
.L_8:
        /*0024*/ 	.byte	0x04, 0x11
        /*0026*/ 	.short	(.L_10 - .L_9)
	.align		4
.L_9:
        /*0028*/ 	.word	index@($__internal_1_$__cuda_sm3x_div_rn_noftz_f32_slowpath)
        /*002c*/ 	.word	0x00000000


	//----- nvinfo : EIATTR_FRAME_SIZE
	.align		4
.L_10:
        /*0030*/ 	.byte	0x04, 0x11
        /*0032*/ 	.short	(.L_12 - .L_11)
	.align		4
.L_11:
        /*0034*/ 	.word	index@(_Z11mul_texturePfiiiiiyy)
        /*0038*/ 	.word	0x00000000


	//----- nvinfo : EIATTR_REGCOUNT
	.align		4
.L_12:
        /*003c*/ 	.byte	0x04, 0x2f
        /*003e*/ 	.short	(.L_14 - .L_13)
	.align		4
.L_13:
        /*0040*/ 	.word	index@(_Z15mul_texture_ilpPfiiiiiyy)
        /*0044*/ 	.word	0x00000020


	//----- nvinfo : EIATTR_FRAME_SIZE
	.align		4
.L_14:
        /*0048*/ 	.byte	0x04, 0x11
        /*004a*/ 	.short	(.L_16 - .L_15)
	.align		4
.L_15:
        /*004c*/ 	.word	index@($__internal_0_$__cuda_sm3x_div_rn_noftz_f32_slowpath)
        /*0050*/ 	.word	0x00000000


	//----- nvinfo : EIATTR_FRAME_SIZE
	.align		4
.L_16:
        /*0054*/ 	.byte	0x04, 0x11
        /*0056*/ 	.short	(.L_18 - .L_17)
	.align		4
.L_17:
        /*0058*/ 	.word	index@(_Z15mul_texture_ilpPfiiiiiyy)
        /*005c*/ 	.word	0x00000000


	//----- nvinfo : EIATTR_MIN_STACK_SIZE
	.align		4
.L_18:
        /*0060*/ 	.byte	0x04, 0x12
        /*0062*/ 	.short	(.L_20 - .L_19)
	.align		4
.L_19:
        /*0064*/ 	.word	index@(_Z15mul_texture_ilpPfiiiiiyy)
        /*0068*/ 	.word	0x00000000


	//----- nvinfo : EIATTR_MIN_STACK_SIZE
	.align		4
.L_20:
        /*006c*/ 	.byte	0x04, 0x12
        /*006e*/ 	.short	(.L_22 - .L_21)
	.align		4
.L_21:
        /*0070*/ 	.word	index@(_Z11mul_texturePfiiiiiyy)
        /*0074*/ 	.word	0x00000000


	//----- nvinfo : EIATTR_MIN_STACK_SIZE
	.align		4
.L_22:
        /*0078*/ 	.byte	0x04, 0x12
        /*007a*/ 	.short	(.L_24 - .L_23)
	.align		4
.L_23:
        /*007c*/ 	.word	index@(_Z13matMul_sharedPfS_S_iii)
        /*0080*/ 	.word	0x00000000
.L_24:


//--------------------- .nv.compat                --------------------------
	.section	.nv.compat,"",@"SHT_CUDA_COMPAT_INFO"
	.align	4
        /*0000*/ 	.byte	0x02, 0x09, 0x00, 0x00, 0x02, 0x02, 0x02, 0x00, 0x02, 0x05, 0x05, 0x00, 0x03, 0x07, 0x01, 0x01
        /*0010*/ 	.byte	0x02, 0x03, 0x00, 0x00, 0x02, 0x06, 0x01, 0x00, 0x04, 0x0b, 0x08, 0x00, 0x01, 0x00, 0x00, 0x00
        /*0020*/ 	.byte	0x00, 0x00, 0x00, 0x00


//--------------------- .nv.info._Z15mul_texture_ilpPfiiiiiyy --------------------------
	.section	.nv.info._Z15mul_texture_ilpPfiiiiiyy,"",@"SHT_CUDA_INFO"
	.sectionflags	@""
	.align	4


	//----- nvinfo : EIATTR_CUDA_API_VERSION
	.align		4
        /*0000*/ 	.byte	0x04, 0x37
        /*0002*/ 	.short	(.L_26 - .L_25)
.L_25:
        /*0004*/ 	.word	0x00000082


	//----- nvinfo : EIATTR_KPARAM_INFO
	.align		4
.L_26:
        /*0008*/ 	.byte	0x04, 0x17
        /*000a*/ 	.short	(.L_28 - .L_27)
.L_27:
        /*000c*/ 	.word	0x00000000
        /*0010*/ 	.short	0x0007
        /*0012*/ 	.short	0x0028
        /*0014*/ 	.byte	0x00, 0xf0, 0x21, 0x00


	//----- nvinfo : EIATTR_KPARAM_INFO
	.align		4
.L_28:
        /*0018*/ 	.byte	0x04, 0x17
        /*001a*/ 	.short	(.L_30 - .L_29)
.L_29:
        /*001c*/ 	.word	0x00000000
        /*0020*/ 	.short	0x0006
        /*0022*/ 	.short	0x0020
        /*0024*/ 	.byte	0x00, 0xf0, 0x21, 0x00


	//----- nvinfo : EIATTR_KPARAM_INFO
	.align		4
.L_30:
        /*0028*/ 	.byte	0x04, 0x17
        /*002a*/ 	.short	(.L_32 - .L_31)
.L_31:
        /*002c*/ 	.word	0x00000000
        /*0030*/ 	.short	0x0005
        /*0032*/ 	.short	0x0018
        /*0034*/ 	.byte	0x00, 0xf0, 0x11, 0x00


	//----- nvinfo : EIATTR_KPARAM_INFO
	.align		4
.L_32:
        /*0038*/ 	.byte	0x04, 0x17
        /*003a*/ 	.short	(.L_34 - .L_33)
.L_33:
        /*003c*/ 	.word	0x00000000
        /*0040*/ 	.short	0x0004
        /*0042*/ 	.short	0x0014
        /*0044*/ 	.byte	0x00, 0xf0, 0x11, 0x00


	//----- nvinfo : EIATTR_KPARAM_INFO
	.align		4
.L_34:
        /*0048*/ 	.byte	0x04, 0x17
        /*004a*/ 	.short	(.L_36 - .L_35)
.L_35:
        /*004c*/ 	.word	0x00000000
        /*0050*/ 	.short	0x0003
        /*0052*/ 	.short	0x0010
        /*0054*/ 	.byte	0x00, 0xf0, 0x11, 0x00


	//----- nvinfo : EIATTR_KPARAM_INFO
	.align		4
.L_36:
        /*0058*/ 	.byte	0x04, 0x17
        /*005a*/ 	.short	(.L_38 - .L_37)
.L_37:
        /*005c*/ 	.word	0x00000000
        /*0060*/ 	.short	0x0002
        /*0062*/ 	.short	0x000c
        /*0064*/ 	.byte	0x00, 0xf0, 0x11, 0x00


	//----- nvinfo : EIATTR_KPARAM_INFO
	.align		4
.L_38:
        /*0068*/ 	.byte	0x04, 0x17
        /*006a*/ 	.short	(.L_40 - .L_39)
.L_39:
        /*006c*/ 	.word	0x00000000
        /*0070*/ 	.short	0x0001
        /*0072*/ 	.short	0x0008
        /*0074*/ 	.byte	0x00, 0xf0, 0x11, 0x00


	//----- nvinfo : EIATTR_KPARAM_INFO
	.align		4
.L_40:
        /*0078*/ 	.byte	0x04, 0x17
        /*007a*/ 	.short	(.L_42 - .L_41)
.L_41:
        /*007c*/ 	.word	0x00000000
        /*0080*/ 	.short	0x0000
        /*0082*/ 	.short	0x0000
        /*0084*/ 	.byte	0x00, 0xf5, 0x21, 0x00


	//----- nvinfo : EIATTR_SPARSE_MMA_MASK
	.align		4
.L_42:
        /*0088*/ 	.byte	0x03, 0x50
        /*008a*/ 	.short	0x0000


	//----- nvinfo : EIATTR_MAXREG_COUNT
	.align		4
        /*008c*/ 	.byte	0x03, 0x1b
        /*008e*/ 	.short	0x00ff


	//----- nvinfo : EIATTR_MERCURY_ISA_VERSION
	.align		4
        /*0090*/ 	.byte	0x03, 0x5f
        /*0092*/ 	.short	0x0101


	//----- nvinfo : EIATTR_VRC_CTA_INIT_COUNT
	.align		4
        /*0094*/ 	.byte	0x02, 0x4a
	.zero		1
	.zero		1


	//----- nvinfo : EIATTR_EXIT_INSTR_OFFSETS
	.align		4
        /*0098*/ 	.byte	0x04, 0x1c
        /*009a*/ 	.short	(.L_44 - .L_43)


	//   ....[0]....
.L_43:
        /*009c*/ 	.word	0x000004f0


	//   ....[1]....
        /*00a0*/ 	.word	0x00001050


	//----- nvinfo : EIATTR_CRS_STACK_SIZE
	.align		4
.L_44:
        /*00a4*/ 	.byte	0x04, 0x1e
        /*00a6*/ 	.short	(.L_46 - .L_45)
.L_45:
        /*00a8*/ 	.word	0x00000000


	//----- nvinfo : EIATTR_CBANK_PARAM_SIZE
	.align		4
.L_46:
        /*00ac*/ 	.byte	0x03, 0x19
        /*00ae*/ 	.short	0x0030


	//----- nvinfo : EIATTR_PARAM_CBANK
	.align		4
        /*00b0*/ 	.byte	0x04, 0x0a
        /*00b2*/ 	.short	(.L_48 - .L_47)
	.align		4
.L_47:
        /*00b4*/ 	.word	index@(.nv.constant0._Z15mul_texture_ilpPfiiiiiyy)
        /*00b8*/ 	.short	0x0380
        /*00ba*/ 	.short	0x0030


	//----- nvinfo : EIATTR_SW_WAR
	.align		4
.L_48:
        /*00bc*/ 	.byte	0x04, 0x36
        /*00be*/ 	.short	(.L_50 - .L_49)
.L_49:
        /*00c0*/ 	.word	0x00000008
.L_50:


//--------------------- .nv.info._Z11mul_texturePfiiiiiyy --------------------------
	.section	.nv.info._Z11mul_texturePfiiiiiyy,"",@"SHT_CUDA_INFO"
	.sectionflags	@""
	.align	4


	//----- nvinfo : EIATTR_CUDA_API_VERSION
	.align		4
        /*0000*/ 	.byte	0x04, 0x37
        /*0002*/ 	.short	(.L_52 - .L_51)
.L_51:
        /*0004*/ 	.word	0x00000082


	//----- nvinfo : EIATTR_KPARAM_INFO
	.align		4
.L_52:
        /*0008*/ 	.byte	0x04, 0x17
        /*000a*/ 	.short	(.L_54 - .L_53)
.L_53:
        /*000c*/ 	.word	0x00000000
        /*0010*/ 	.short	0x0007
        /*0012*/ 	.short	0x0028
        /*0014*/ 	.byte	0x00, 0xf0, 0x21, 0x00


	//----- nvinfo : EIATTR_KPARAM_INFO
	.align		4
.L_54:
        /*0018*/ 	.byte	0x04, 0x17
        /*001a*/ 	.short	(.L_56 - .L_55)
.L_55:
        /*001c*/ 	.word	0x00000000
        /*0020*/ 	.short	0x0006
        /*0022*/ 	.short	0x0020
        /*0024*/ 	.byte	0x00, 0xf0, 0x21, 0x00


	//----- nvinfo : EIATTR_KPARAM_INFO
	.align		4
.L_56:
        /*0028*/ 	.byte	0x04, 0x17
        /*002a*/ 	.short	(.L_58 - .L_57)
.L_57:
        /*002c*/ 	.word	0x00000000
        /*0030*/ 	.short	0x0005
        /*0032*/ 	.short	0x0018
        /*0034*/ 	.byte	0x00, 0xf0, 0x11, 0x00


	//----- nvinfo : EIATTR_KPARAM_INFO
	.align		4
.L_58:
        /*0038*/ 	.byte	0x04, 0x17
        /*003a*/ 	.short	(.L_60 - .L_59)
.L_59:
        /*003c*/ 	.word	0x00000000
        /*0040*/ 	.short	0x0004
        /*0042*/ 	.short	0x0014
        /*0044*/ 	.byte	0x00, 0xf0, 0x11, 0x00


	//----- nvinfo : EIATTR_KPARAM_INFO
	.align		4
.L_60:
        /*0048*/ 	.byte	0x04, 0x17
        /*004a*/ 	.short	(.L_62 - .L_61)
.L_61:
        /*004c*/ 	.word	0x00000000
        /*0050*/ 	.short	0x0003
        /*0052*/ 	.short	0x0010
        /*0054*/ 	.byte	0x00, 0xf0, 0x11, 0x00


	//----- nvinfo : EIATTR_KPARAM_INFO
	.align		4
.L_62:
        /*0058*/ 	.byte	0x04, 0x17
        /*005a*/ 	.short	(.L_64 - .L_63)
.L_63:
        /*005c*/ 	.word	0x00000000
        /*0060*/ 	.short	0x0002
        /*0062*/ 	.short	0x000c
        /*0064*/ 	.byte	0x00, 0xf0, 0x11, 0x00


	//----- nvinfo : EIATTR_KPARAM_INFO
	.align		4
.L_64:
        /*0068*/ 	.byte	0x04, 0x17
        /*006a*/ 	.short	(.L_66 - .L_65)
.L_65:
        /*006c*/ 	.word	0x00000000
        /*0070*/ 	.short	0x0001
        /*0072*/ 	.short	0x0008
        /*0074*/ 	.byte	0x00, 0xf0, 0x11, 0x00


	//----- nvinfo : EIATTR_KPARAM_INFO
	.align		4
.L_66:
        /*0078*/ 	.byte	0x04, 0x17
        /*007a*/ 	.short	(.L_68 - .L_67)
.L_67:
        /*007c*/ 	.word	0x00000000
        /*0080*/ 	.short	0x0000
        /*0082*/ 	.short	0x0000
        /*0084*/ 	.byte	0x00, 0xf5, 0x21, 0x00


	//----- nvinfo : EIATTR_SPARSE_MMA_MASK
	.align		4
.L_68:
        /*0088*/ 	.byte	0x03, 0x50
        /*008a*/ 	.short	0x0000


	//----- nvinfo : EIATTR_MAXREG_COUNT
	.align		4
        /*008c*/ 	.byte	0x03, 0x1b
        /*008e*/ 	.short	0x00ff


	//----- nvinfo : EIATTR_MERCURY_ISA_VERSION
	.align		4
        /*0090*/ 	.byte	0x03, 0x5f
        /*0092*/ 	.short	0x0101


	//----- nvinfo : EIATTR_VRC_CTA_INIT_COUNT
	.align		4
        /*0094*/ 	.byte	0x02, 0x4a
	.zero		1
	.zero		1


	//----- nvinfo : EIATTR_EXIT_INSTR_OFFSETS
	.align		4
        /*0098*/ 	.byte	0x04, 0x1c
        /*009a*/ 	.short	(.L_70 - .L_69)


	//   ....[0]....
.L_69:
        /*009c*/ 	.word	0x000004e0


	//   ....[1]....
        /*00a0*/ 	.word	0x00000840


	//----- nvinfo : EIATTR_CRS_STACK_SIZE
	.align		4
.L_70:
        /*00a4*/ 	.byte	0x04, 0x1e
        /*00a6*/ 	.short	(.L_72 - .L_71)
.L_71:
        /*00a8*/ 	.word	0x00000000


	//----- nvinfo : EIATTR_CBANK_PARAM_SIZE
	.align		4
.L_72:
        /*00ac*/ 	.byte	0x03, 0x19
        /*00ae*/ 	.short	0x0030


	//----- nvinfo : EIATTR_PARAM_CBANK
	.align		4
        /*00b0*/ 	.byte	0x04, 0x0a
        /*00b2*/ 	.short	(.L_74 - .L_73)
	.align		4
.L_73:
        /*00b4*/ 	.word	index@(.nv.constant0._Z11mul_texturePfiiiiiyy)
        /*00b8*/ 	.short	0x0380
        /*00ba*/ 	.short	0x0030


	//----- nvinfo : EIATTR_SW_WAR
	.align		4
.L_74:
        /*00bc*/ 	.byte	0x04, 0x36
        /*00be*/ 	.short	(.L_76 - .L_75)
.L_75:
        /*00c0*/ 	.word	0x00000008
.L_76:


//--------------------- .nv.info._Z13matMul_sharedPfS_S_iii --------------------------
	.section	.nv.info._Z13matMul_sharedPfS_S_iii,"",@"SHT_CUDA_INFO"
	.sectionflags	@""
	.align	4


	//----- nvinfo : EIATTR_CUDA_API_VERSION
	.align		4
        /*0000*/ 	.byte	0x04, 0x37
        /*0002*/ 	.short	(.L_78 - .L_77)
.L_77:
        /*0004*/ 	.word	0x00000082


	//----- nvinfo : EIATTR_KPARAM_INFO
	.align		4
.L_78:
        /*0008*/ 	.byte	0x04, 0x17
        /*000a*/ 	.short	(.L_80 - .L_79)
.L_79:
        /*000c*/ 	.word	0x00000000
        /*0010*/ 	.short	0x0005
        /*0012*/ 	.short	0x0020
        /*0014*/ 	.byte	0x00, 0xf0, 0x11, 0x00


	//----- nvinfo : EIATTR_KPARAM_INFO
	.align		4
.L_80:
        /*0018*/ 	.byte	0x04, 0x17
        /*001a*/ 	.short	(.L_82 - .L_81)
.L_81:
        /*001c*/ 	.word	0x00000000
        /*0020*/ 	.short	0x0004
        /*0022*/ 	.short	0x001c
        /*0024*/ 	.byte	0x00, 0xf0, 0x11, 0x00


	//----- nvinfo : EIATTR_KPARAM_INFO
	.align		4
.L_82:
        /*0028*/ 	.byte	0x04, 0x17
        /*002a*/ 	.short	(.L_84 - .L_83)
.L_83:
        /*002c*/ 	.word	0x00000000
        /*0030*/ 	.short	0x0003
        /*0032*/ 	.short	0x0018
        /*0034*/ 	.byte	0x00, 0xf0, 0x11, 0x00


	//----- nvinfo : EIATTR_KPARAM_INFO
	.align		4
.L_84:
        /*0038*/ 	.byte	0x04, 0x17
        /*003a*/ 	.short	(.L_86 - .L_85)
.L_85:
        /*003c*/ 	.word	0x00000000
        /*0040*/ 	.short	0x0002
        /*0042*/ 	.short	0x0010
        /*0044*/ 	.byte	0x00, 0xf5, 0x21, 0x00


	//----- nvinfo : EIATTR_KPARAM_INFO
	.align		4
.L_86:
        /*0048*/ 	.byte	0x04, 0x17
        /*004a*/ 	.short	(.L_88 - .L_87)
.L_87:
        /*004c*/ 	.word	0x00000000
        /*0050*/ 	.short	0x0001
        /*0052*/ 	.short	0x0008
        /*0054*/ 	.byte	0x00, 0xf5, 0x21, 0x00


	//----- nvinfo : EIATTR_KPARAM_INFO
	.align		4
.L_88:
        /*0058*/ 	.byte	0x04, 0x17
        /*005a*/ 	.short	(.L_90 - .L_89)
.L_89:
        /*005c*/ 	.word	0x00000000
        /*0060*/ 	.short	0x0000
        /*0062*/ 	.short	0x0000
        /*0064*/ 	.byte	0x00, 0xf5, 0x21, 0x00


	//----- nvinfo : EIATTR_SPARSE_MMA_MASK
	.align		4
.L_90:
        /*0068*/ 	.byte	0x03, 0x50
        /*006a*/ 	.short	0x0000


	//----- nvinfo : EIATTR_MAXREG_COUNT
	.align		4
        /*006c*/ 	.byte	0x03, 0x1b
        /*006e*/ 	.short	0x00ff


	//----- nvinfo : EIATTR_NUM_BARRIERS
	.align		4
        /*0070*/ 	.byte	0x02, 0x4c
        /*0072*/ 	.byte	0x01
	.zero		1


	//----- nvinfo : EIATTR_EXTERNS
	.align		4
        /*0074*/ 	.byte	0x04, 0x0f
        /*0076*/ 	.short	(.L_92 - .L_91)


	//   ....[0]....
	.align		4
.L_91:
        /*0078*/ 	.word	index@(__assertfail)


	//----- nvinfo : EIATTR_MERCURY_ISA_VERSION
	.align		4
.L_92:
        /*007c*/ 	.byte	0x03, 0x5f
        /*007e*/ 	.short	0x0101


	//----- nvinfo : EIATTR_VRC_CTA_INIT_COUNT
	.align		4
        /*0080*/ 	.byte	0x02, 0x4a
	.zero		1
	.zero		1


	//----- nvinfo : EIATTR_SYSCALL_OFFSETS
	.align		4
        /*0084*/ 	.byte	0x04, 0x46
        /*0086*/ 	.short	(.L_94 - .L_93)


	//   ....[0]....
.L_93:
        /*0088*/ 	.word	0x00000170


	//----- nvinfo : EIATTR_EXIT_INSTR_OFFSETS
	.align		4
.L_94:
        /*008c*/ 	.byte	0x04, 0x1c
        /*008e*/ 	.short	(.L_96 - .L_95)


	//   ....[0]....
.L_95:
        /*0090*/ 	.word	0x000009a0


	//   ....[1]....
        /*0094*/ 	.word	0x000009f0


	//   ....[2]....
        /*0098*/ 	.word	0x00000f70


	//----- nvinfo : EIATTR_CRS_STACK_SIZE
	.align		4
.L_96:
        /*009c*/ 	.byte	0x04, 0x1e
        /*009e*/ 	.short	(.L_98 - .L_97)
.L_97:
        /*00a0*/ 	.word	0x00000000


	//----- nvinfo : EIATTR_CBANK_PARAM_SIZE
	.align		4
.L_98:
        /*00a4*/ 	.byte	0x03, 0x19
        /*00a6*/ 	.short	0x0024


	//----- nvinfo : EIATTR_PARAM_CBANK
	.align		4
        /*00a8*/ 	.byte	0x04, 0x0a
        /*00aa*/ 	.short	(.L_100 - .L_99)
	.align		4
.L_99:
        /*00ac*/ 	.word	index@(.nv.constant0._Z13matMul_sharedPfS_S_iii)
        /*00b0*/ 	.short	0x0380
        /*00b2*/ 	.short	0x0024


	//----- nvinfo : EIATTR_SW_WAR
	.align		4
.L_100:
        /*00b4*/ 	.byte	0x04, 0x36
        /*00b6*/ 	.short	(.L_102 - .L_101)
.L_101:
        /*00b8*/ 	.word	0x00000008
.L_102:


//--------------------- .nv.callgraph             --------------------------
	.section	.nv.callgraph,"",@"SHT_CUDA_CALLGRAPH"
	.align	4
	.sectionentsize	8
	.align		4
        /*0000*/ 	.word	0x00000000
	.align		4
        /*0004*/ 	.word	0xffffffff
	.align		4
        /*0008*/ 	.word	index@(_Z13matMul_sharedPfS_S_iii)
	.align		4
        /*000c*/ 	.word	index@(__assertfail)
	.align		4
        /*0010*/ 	.word	0x00000000
	.align		4
        /*0014*/ 	.word	0xfffffffe
	.align		4
        /*0018*/ 	.word	0x00000000
	.align		4
        /*001c*/ 	.word	0xfffffffd
	.align		4
        /*0020*/ 	.word	0x00000000
	.align		4
        /*0024*/ 	.word	0xfffffffc


//--------------------- .nv.constant4             --------------------------
	.section	.nv.constant4,"a",@progbits
	.align	8
	.align		8
.nv.constant4:
        /*0000*/ 	.dword	__unnamed_1
	.align		8
        /*0008*/ 	.dword	$str
	.align		8
        /*0010*/ 	.dword	$str$1
	.align		8
        /*0018*/ 	.dword	__assertfail


//--------------------- .text._Z15mul_texture_ilpPfiiiiiyy --------------------------
	.section	.text._Z15mul_texture_ilpPfiiiiiyy,"ax",@progbits
	.align	128
        .global         _Z15mul_texture_ilpPfiiiiiyy
        .type           _Z15mul_texture_ilpPfiiiiiyy,@function
        .size           _Z15mul_texture_ilpPfiiiiiyy,(.L_x_55 - _Z15mul_texture_ilpPfiiiiiyy)
        .other          _Z15mul_texture_ilpPfiiiiiyy,@"STO_CUDA_ENTRY STV_DEFAULT"
_Z15mul_texture_ilpPfiiiiiyy:
.text._Z15mul_texture_ilpPfiiiiiyy:
[----:B------:R-:W-:Y:S01]  /*0000*/  LDC R1, c[0x0][0x37c] ;  /* 0x0000df00ff017b82 */ /* 0x000fe20000000800 */
[----:B------:R-:W0:Y:S01]  /*0010*/  S2R R3, SR_TID.X ;  /* 0x0000000000037919 */ /* 0x000e220000002100 */
[----:B------:R-:W1:Y:S06]  /*0020*/  LDCU UR5, c[0x0][0x38c] ;  /* 0x00007180ff0577ac */ /* 0x000e6c0008000800 */
[----:B------:R-:W0:Y:S01]  /*0030*/  S2UR UR4, SR_CTAID.X ;  /* 0x00000000000479c3 */ /* 0x000e220000002500 */
[----:B------:R-:W-:Y:S01]  /*0040*/  BSSY.RECONVERGENT B0, `(.L_x_0) ;  /* 0x0000015000007945 */ /* 0x000fe20003800200 */
[----:B------:R-:W2:Y:S06]  /*0050*/  S2R R8, SR_TID.Y ;  /* 0x0000000000087919 */ /* 0x000eac0000002200 */
[----:B------:R-:W0:Y:S08]  /*0060*/  LDC R6, c[0x0][0x360] ;  /* 0x0000d800ff067b82 */ /* 0x000e300000000800 */
[----:B------:R-:W2:Y:S01]  /*0070*/  LDC R7, c[0x0][0x364] ;  /* 0x0000d900ff077b82 */ /* 0x000ea20000000800 */
[----:B-1----:R-:W-:-:S04]  /*0080*/  I2FP.F32.S32 R5, UR5 ;  /* 0x0000000500057c45 */ /* 0x002fc80008201400 */
[----:B------:R-:W1:Y:S03]  /*0090*/  MUFU.RCP R0, R5 ;  /* 0x0000000500007308 */ /* 0x000e660000001000 */
[----:B------:R-:W2:Y:S01]  /*00a0*/  S2UR UR5, SR_CTAID.Y ;  /* 0x00000000000579c3 */ /* 0x000ea20000002600 */
[----:B0-----:R-:W-:-:S05]  /*00b0*/  IMAD R6, R6, UR4, R3 ;  /* 0x0000000406067c24 */ /* 0x001fca000f8e0203 */
[----:B------:R-:W-:Y:S01]  /*00c0*/  I2FP.F32.U32 R2, R6 ;  /* 0x0000000600027245 */ /* 0x000fe20000201000 */
[----:B-1----:R-:W-:-:S03]  /*00d0*/  FFMA R3, -R5, R0, 1 ;  /* 0x3f80000005037423 */ /* 0x002fc60000000100 */
[----:B------:R-:W0:Y:S01]  /*00e0*/  FCHK P0, R2, R5 ;  /* 0x0000000502007302 */ /* 0x000e220000000000 */
[----:B------:R-:W-:-:S04]  /*00f0*/  FFMA R3, R0, R3, R0 ;  /* 0x0000000300037223 */ /* 0x000fc80000000000 */
[----:B------:R-:W-:Y:S01]  /*0100*/  FFMA R0, R2, R3, RZ ;  /* 0x0000000302007223 */ /* 0x000fe200000000ff */
[----:B--2---:R-:W-:-:S03]  /*0110*/  IMAD R7, R7, UR5, R8 ;  /* 0x0000000507077c24 */ /* 0x004fc6000f8e0208 */
[----:B------:R-:W-:-:S04]  /*0120*/  FFMA R4, -R5, R0, R2 ;  /* 0x0000000005047223 */ /* 0x000fc80000000102 */
[----:B------:R-:W-:Y:S01]  /*0130*/  FFMA R0, R3, R4, R0 ;  /* 0x0000000403007223 */ /* 0x000fe20000000000 */
[----:B0-----:R-:W-:Y:S06]  /*0140*/  @!P0 BRA `(.L_x_1) ;  /* 0x0000000000108947 */ /* 0x001fec0003800000 */
[----:B------:R-:W-:Y:S02]  /*0150*/  MOV R4, R2 ;  /* 0x0000000200047202 */ /* 0x000fe40000000f00 */
[----:B------:R-:W-:-:S07]  /*0160*/  MOV R8, 0x180 ;  /* 0x0000018000087802 */ /* 0x000fce0000000f00 */
[----:B------:R-:W-:Y:S05]  /*0170*/  CALL.REL.NOINC `($__internal_0_$__cuda_sm3x_div_rn_noftz_f32_slowpath) ;  /* 0x0000000c00b87944 */ /* 0x000fea0003c00000 */
[----:B------:R-:W-:-:S07]  /*0180*/  IMAD.MOV.U32 R0, RZ, RZ, R4 ;  /* 0x000000ffff007224 */ /* 0x000fce00078e0004 */
.L_x_1:
[----:B------:R-:W-:Y:S05]  /*0190*/  BSYNC.RECONVERGENT B0 ;  /* 0x0000000000007941 */ /* 0x000fea0003800200 */
.L_x_0:
[----:B------:R-:W0:Y:S01]  /*01a0*/  LDCU UR4, c[0x0][0x388] ;  /* 0x00007100ff0477ac */ /* 0x000e220008000800 */
[----:B------:R-:W-:Y:S01]  /*01b0*/  I2FP.F32.U32 R3, R7 ;  /* 0x0000000700037245 */ /* 0x000fe20000201000 */
[----:B------:R-:W-:Y:S01]  /*01c0*/  BSSY.RECONVERGENT B0, `(.L_x_2) ;  /* 0x000000e000007945 */ /* 0x000fe20003800200 */
[----:B0-----:R-:W-:-:S04]  /*01d0*/  I2FP.F32.S32 R5, UR4 ;  /* 0x0000000400057c45 */ /* 0x001fc80008201400 */
[----:B------:R-:W0:Y:S08]  /*01e0*/  MUFU.RCP R4, R5 ;  /* 0x0000000500047308 */ /* 0x000e300000001000 */
[----:B------:R-:W1:Y:S01]  /*01f0*/  FCHK P0, R3, R5 ;  /* 0x0000000503007302 */ /* 0x000e620000000000 */
[----:B0-----:R-:W-:-:S04]  /*0200*/  FFMA R9, -R5, R4, 1 ;  /* 0x3f80000005097423 */ /* 0x001fc80000000104 */
[----:B------:R-:W-:-:S04]  /*0210*/  FFMA R4, R4, R9, R4 ;  /* 0x0000000904047223 */ /* 0x000fc80000000004 */
[----:B------:R-:W-:-:S04]  /*0220*/  FFMA R17, R3, R4, RZ ;  /* 0x0000000403117223 */ /* 0x000fc800000000ff */
[----:B------:R-:W-:-:S04]  /*0230*/  FFMA R8, -R5, R17, R3 ;  /* 0x0000001105087223 */ /* 0x000fc80000000103 */
[----:B------:R-:W-:Y:S01]  /*0240*/  FFMA R17, R4, R8, R17 ;  /* 0x0000000804117223 */ /* 0x000fe20000000011 */
[----:B-1----:R-:W-:Y:S06]  /*0250*/  @!P0 BRA `(.L_x_3) ;  /* 0x0000000000108947 */ /* 0x002fec0003800000 */
[----:B------:R-:W-:Y:S02]  /*0260*/  MOV R4, R3 ;  /* 0x0000000300047202 */ /* 0x000fe40000000f00 */
[----:B------:R-:W-:-:S07]  /*0270*/  MOV R8, 0x290 ;  /* 0x0000029000087802 */ /* 0x000fce0000000f00 */
[----:B------:R-:W-:Y:S05]  /*0280*/  CALL.REL.NOINC `($__internal_0_$__cuda_sm3x_div_rn_noftz_f32_slowpath) ;  /* 0x0000000c00747944 */ /* 0x000fea0003c00000 */
[----:B------:R-:W-:-:S07]  /*0290*/  IMAD.MOV.U32 R17, RZ, RZ, R4 ;  /* 0x000000ffff117224 */ /* 0x000fce00078e0004 */
.L_x_3:
[----:B------:R-:W-:Y:S05]  /*02a0*/  BSYNC.RECONVERGENT B0 ;  /* 0x0000000000007941 */ /* 0x000fea0003800200 */
.L_x_2:
[----:B------:R-:W0:Y:S01]  /*02b0*/  LDCU UR4, c[0x0][0x394] ;  /* 0x00007280ff0477ac */ /* 0x000e220008000800 */
        /* <DEDUP_REMOVED lines=14> */
.L_x_5:
[----:B------:R-:W-:Y:S05]  /*03a0*/  BSYNC.RECONVERGENT B0 ;  /* 0x0000000000007941 */ /* 0x000fea0003800200 */
.L_x_4:
        /* <DEDUP_REMOVED lines=15> */
.L_x_7:
[----:B------:R-:W-:Y:S05]  /*04a0*/  BSYNC.RECONVERGENT B0 ;  /* 0x0000000000007941 */ /* 0x000fea0003800200 */
.L_x_6:
[----:B------:R-:W0:Y:S01]  /*04b0*/  LDCU UR4, c[0x0][0x388] ;  /* 0x00007100ff0477ac */ /* 0x000e220008000800 */
[----:B------:R-:W1:Y:S01]  /*04c0*/  LDCU UR6, c[0x0][0x394] ;  /* 0x00007280ff0677ac */ /* 0x000e620008000800 */
[----:B0-----:R-:W-:-:S04]  /*04d0*/  ISETP.GE.U32.AND P0, PT, R7, UR4, PT ;  /* 0x0000000407007c0c */ /* 0x001fc8000bf06070 */
[----:B-1----:R-:W-:-:S13]  /*04e0*/  ISETP.GE.U32.OR P0, PT, R6, UR6, P0 ;  /* 0x0000000606007c0c */ /* 0x002fda0008706470 */
[----:B------:R-:W-:Y:S05]  /*04f0*/  @P0 EXIT ;  /* 0x000000000000094d */ /* 0x000fea0003800000 */
[----:B------:R-:W0:Y:S01]  /*0500*/  LDCU UR5, c[0x0][0x398] ;  /* 0x00007300ff0577ac */ /* 0x000e220008000800 */
[----:B------:R-:W-:Y:S02]  /*0510*/  HFMA2 R22, -RZ, RZ, 0, 0 ;  /* 0x00000000ff167431 */ /* 0x000fe400000001ff */
[----:B------:R-:W-:Y:S01]  /*0520*/  IMAD R3, R7, UR6, R6 ;  /* 0x0000000607037c24 */ /* 0x000fe2000f8e0206 */
[----:B------:R-:W1:Y:S01]  /*0530*/  LDCU.64 UR14, c[0x0][0x358] ;  /* 0x00006b00ff0e77ac */ /* 0x000e620008000a00 */
[----:B0-----:R-:W-:-:S09]  /*0540*/  UISETP.GE.AND UP0, UPT, UR5, 0x1, UPT ;  /* 0x000000010500788c */ /* 0x001fd2000bf06270 */
[----:B-1----:R-:W-:Y:S05]  /*0550*/  BRA.U !UP0, `(.L_x_8) ;  /* 0x0000000908b07547 */ /* 0x002fea000b800000 */
[----:B------:R-:W-:Y:S01]  /*0560*/  UISETP.GE.U32.AND UP1, UPT, UR5, 0x10, UPT ;  /* 0x000000100500788c */ /* 0x000fe2000bf26070 */
[----:B------:R-:W-:Y:S01]  /*0570*/  IMAD.MOV.U32 R22, RZ, RZ, RZ ;  /* 0x000000ffff167224 */ /* 0x000fe200078e00ff */
[----:B------:R-:W-:Y:S01]  /*0580*/  ULOP3.LUT UR10, UR5, 0xf, URZ, 0xc0, !UPT ;  /* 0x0000000f050a7892 */ /* 0x000fe2000f8ec0ff */
[----:B------:R-:W-:-:S03]  /*0590*/  UMOV UR4, URZ ;  /* 0x000000ff00047c82 */ /* 0x000fc60008000000 */
[----:B------:R-:W-:-:S03]  /*05a0*/  UISETP.NE.AND UP0, UPT, UR10, URZ, UPT ;  /* 0x000000ff0a00728c */ /* 0x000fc6000bf05270 */
[----:B------:R-:W-:Y:S08]  /*05b0*/  BRA.U !UP1, `(.L_x_9) ;  /* 0x0000000909547547 */ /* 0x000ff0000b800000 */
[----:B------:R-:W-:Y:S01]  /*05c0*/  MOV R22, RZ ;  /* 0x000000ff00167202 */ /* 0x000fe20000000f00 */
[----:B------:R-:W-:-:S03]  /*05d0*/  ULOP3.LUT UR4, UR5, 0x7ffffff0, URZ, 0xc0, !UPT ;  /* 0x7ffffff005047892 */ /* 0x000fc6000f8ec0ff */
[----:B------:R-:W-:-:S09]  /*05e0*/  UMOV UR5, URZ ;  /* 0x000000ff00057c82 */ /* 0x000fd20008000000 */
.L_x_10:
[----:B------:R-:W0:Y:S01]  /*05f0*/  LDCU UR6, c[0x0][0x3a0] ;  /* 0x00007400ff0677ac */ /* 0x000e220008000800 */
[----:B------:R-:W-:Y:S01]  /*0600*/  I2FP.F32.U32 R13, UR5 ;  /* 0x00000005000d7c45 */ /* 0x000fe20008201000 */
[----:B------:R-:W-:Y:S01]  /*0610*/  IMAD.MOV.U32 R4, RZ, RZ, -0x3e000000 ;  /* 0xc2000000ff047424 */ /* 0x000fe200078e00ff */
[----:B------:R-:W-:Y:S01]  /*0620*/  MOV R7, R17 ;  /* 0x0000001100077202 */ /* 0x000fe20000000f00 */
[----:B------:R-:W1:Y:S01]  /*0630*/  LDCU UR8, c[0x0][0x3a8] ;  /* 0x00007500ff0877ac */ /* 0x000e620008000800 */
[----:B------:R-:W-:Y:S01]  /*0640*/  MOV R26, R12 ;  /* 0x0000000c001a7202 */ /* 0x000fe20000000f00 */
[C---:B------:R-:W-:Y:S01]  /*0650*/  FADD R16, R13.reuse, R0 ;  /* 0x000000000d107221 */ /* 0x040fe20000000000 */
[----:B------:R-:W-:Y:S01]  /*0660*/  FADD R13, R13, R2 ;  /* 0x000000020d0d7221 */ /* 0x000fe20000000000 */
[----:B------:R-:W-:Y:S01]  /*0670*/  UIADD3 UR7, UPT, UPT, UR5, 0x1, URZ ;  /* 0x0000000105077890 */ /* 0x000fe2000fffe0ff */
[----:B------:R-:W-:-:S05]  /*0680*/  UMOV UR9, URZ ;  /* 0x000000ff00097c82 */ /* 0x000fca0008000000 */
[----:B------:R-:W-:Y:S01]  /*0690*/  I2FP.F32.U32 R5, UR7 ;  /* 0x0000000700057c45 */ /* 0x000fe20008201000 */
[----:B------:R-:W-:-:S04]  /*06a0*/  UMOV UR7, URZ ;  /* 0x000000ff00077c82 */ /* 0x000fc80008000000 */
[C---:B------:R-:W-:Y:S01]  /*06b0*/  FADD R6, R5.reuse, R0 ;  /* 0x0000000005067221 */ /* 0x040fe20000000000 */
[----:B------:R-:W-:Y:S01]  /*06c0*/  FADD R27, R5, R2 ;  /* 0x00000002051b7221 */ /* 0x000fe20000000000 */
[----:B0-----:R-:W-:Y:S01]  /*06d0*/  TEX.LL RZ, R11, R16, R4, UR6, 2D, 0x1 ;  /* 0x28ff0604100b7f60 */ /* 0x001fe200089e01ff */
[----:B-1----:R-:W5:Y:S01]  /*06e0*/  TEX.LL RZ, R13, R12, R4, UR8, 2D, 0x1 ;  /* 0x28ff08040c0d7f60 */ /* 0x002f6200089e01ff */
[----:B------:R0:W-:Y:S01]  /*06f0*/  TEX.LL RZ, R10, R6, R4, UR6, 2D, 0x1 ;  /* 0x28ff0604060a7f60 */ /* 0x0001e200089e01ff */
[----:B------:R-:W5:Y:S01]  /*0700*/  TEX.LL RZ, R23, R26, R4, UR8, 2D, 0x1 ;  /* 0x28ff08041a177f60 */ /* 0x000f6200089e01ff */
[----:B------:R-:W-:Y:S01]  /*0710*/  UIADD3 UR11, UPT, UPT, UR5, 0x2, URZ ;  /* 0x00000002050b7890 */ /* 0x000fe2000fffe0ff */
[----:B------:R-:W-:Y:S01]  /*0720*/  IMAD.MOV.U32 R25, RZ, RZ, R17 ;  /* 0x000000ffff197224 */ /* 0x000fe200078e0011 */
[----:B------:R-:W-:Y:S01]  /*0730*/  UIADD3 UR12, UPT, UPT, UR5, 0x3, URZ ;  /* 0x00000003050c7890 */ /* 0x000fe2000fffe0ff */
[----:B------:R-:W-:Y:S01]  /*0740*/  MOV R20, R12 ;  /* 0x0000000c00147202 */ /* 0x000fe20000000f00 */
[----:B------:R-:W-:Y:S01]  /*0750*/  IMAD.MOV.U32 R14, RZ, RZ, R12 ;  /* 0x000000ffff0e7224 */ /* 0x000fe200078e000c */
[----:B------:R-:W-:Y:S01]  /*0760*/  MOV R19, R17 ;  /* 0x0000001100137202 */ /* 0x000fe20000000f00 */
[----:B------:R-:W-:Y:S01]  /*0770*/  UIADD3 UR13, UPT, UPT, UR5, 0x4, URZ ;  /* 0x00000004050d7890 */ /* 0x000fe2000fffe0ff */
[----:B------:R-:W-:-:S02]  /*0780*/  I2FP.F32.U32 R21, UR11 ;  /* 0x0000000b00157c45 */ /* 0x000fc40008201000 */
[----:B------:R-:W-:Y:S02]  /*0790*/  I2FP.F32.U32 R15, UR12 ;  /* 0x0000000c000f7c45 */ /* 0x000fe40008201000 */
[----:B------:R-:W-:Y:S01]  /*07a0*/  MOV R9, R17 ;  /* 0x0000001100097202 */ /* 0x000fe20000000f00 */
[C---:B------:R-:W-:Y:S01]  /*07b0*/  FADD R24, R21.reuse, R0 ;  /* 0x0000000015187221 */ /* 0x040fe20000000000 */
[----:B------:R-:W-:Y:S01]  /*07c0*/  FADD R21, R21, R2 ;  /* 0x0000000215157221 */ /* 0x000fe20000000000 */
[C---:B------:R-:W-:Y:S01]  /*07d0*/  FADD R18, R15.reuse, R0 ;  /* 0x000000000f127221 */ /* 0x040fe20000000000 */
[----:B------:R-:W-:Y:S01]  /*07e0*/  FADD R15, R15, R2 ;  /* 0x000000020f0f7221 */ /* 0x000fe20000000000 */
[----:B------:R-:W-:Y:S01]  /*07f0*/  TEX.LL RZ, R26, R24, R4, UR6, 2D, 0x1 ;  /* 0x28ff0604181a7f60 */ /* 0x000fe200089e01ff */
[----:B------:R-:W5:Y:S01]  /*0800*/  TEX.LL RZ, R28, R20, R4, UR8, 2D, 0x1 ;  /* 0x28ff0804141c7f60 */ /* 0x000f6200089e01ff */
[----:B------:R1:W-:Y:S01]  /*0810*/  TEX.LL RZ, R16, R18, R4, UR6, 2D, 0x1 ;  /* 0x28ff060412107f60 */ /* 0x0003e200089e01ff */
[----:B------:R2:W5:Y:S01]  /*0820*/  TEX.LL RZ, R27, R14, R4, UR8, 2D, 0x1 ;  /* 0x28ff08040e1b7f60 */ /* 0x00056200089e01ff */
[----:B0-----:R-:W-:-:S02]  /*0830*/  I2FP.F32.U32 R7, UR13 ;  /* 0x0000000d00077c45 */ /* 0x001fc40008201000 */
[----:B------:R-:W-:-:S03]  /*0840*/  MOV R6, R12 ;  /* 0x0000000c00067202 */ /* 0x000fc60000000f00 */
[C---:B------:R-:W-:Y:S01]  /*0850*/  FADD R8, R7.reuse, R0 ;  /* 0x0000000007087221 */ /* 0x040fe20000000000 */
[----:B------:R-:W-:-:S03]  /*0860*/  FADD R7, R7, R2 ;  /* 0x0000000207077221 */ /* 0x000fc60000000000 */
[----:B------:R-:W-:Y:S01]  /*0870*/  TEX.LL RZ, R5, R8, R4, UR6, 2D, 0x1 ;  /* 0x28ff060408057f60 */ /* 0x000fe200089e01ff */
[----:B------:R-:W5:Y:S01]  /*0880*/  TEX.LL RZ, R6, R6, R4, UR8, 2D, 0x1 ;  /* 0x28ff080406067f60 */ /* 0x000f6200089e01ff */
[----:B------:R-:W-:Y:S02]  /*0890*/  UIADD3 UR11, UPT, UPT, UR5, 0x5, URZ ;  /* 0x00000005050b7890 */ /* 0x000fe4000fffe0ff */
[----:B------:R-:W-:Y:S02]  /*08a0*/  UIADD3 UR12, UPT, UPT, UR5, 0x6, URZ ;  /* 0x00000006050c7890 */ /* 0x000fe4000fffe0ff */
[----:B------:R-:W-:-:S04]  /*08b0*/  UIADD3 UR13, UPT, UPT, UR5, 0x7, URZ ;  /* 0x00000007050d7890 */ /* 0x000fc8000fffe0ff */
[----:B-1----:R-:W-:Y:S02]  /*08c0*/  I2FP.F32.U32 R19, UR12 ;  /* 0x0000000c00137c45 */ /* 0x002fe40008201000 */
[----:B------:R-:W-:Y:S02]  /*08d0*/  I2FP.F32.U32 R21, UR13 ;  /* 0x0000000d00157c45 */ /* 0x000fe40008201000 */
[----:B------:R-:W-:Y:S02]  /*08e0*/  MOV R18, R12 ;  /* 0x0000000c00127202 */ /* 0x000fe40000000f00 */
[----:B--2---:R-:W-:Y:S01]  /*08f0*/  MOV R15, R17 ;  /* 0x00000011000f7202 */ /* 0x004fe20000000f00 */
[C---:B------:R-:W-:Y:S01]  /*0900*/  FADD R14, R21.reuse, R0 ;  /* 0x00000000150e7221 */ /* 0x040fe20000000000 */
[----:B------:R-:W-:Y:S01]  /*0910*/  FADD R21, R21, R2 ;  /* 0x0000000215157221 */ /* 0x000fe20000000000 */
[----:B------:R-:W-:-:S04]  /*0920*/  DEPBAR.LE SB5, 0x4 ;  /* 0x0000d1000000791a */ /* 0x000fc80000000000 */
[----:B------:R-:W-:Y:S01]  /*0930*/  FFMA R11, R11, R13, R22 ;  /* 0x0000000d0b0b7223 */ /* 0x000fe20000000016 */
[----:B------:R-:W-:Y:S01]  /*0940*/  I2FP.F32.U32 R13, UR11 ;  /* 0x0000000b000d7c45 */ /* 0x000fe20008201000 */
[C---:B------:R-:W-:Y:S01]  /*0950*/  FADD R22, R19.reuse, R0 ;  /* 0x0000000013167221 */ /* 0x040fe20000000000 */
[----:B------:R-:W-:Y:S01]  /*0960*/  FADD R19, R19, R2 ;  /* 0x0000000213137221 */ /* 0x000fe20000000000 */
[----:B------:R-:W-:-:S04]  /*0970*/  DEPBAR.LE SB5, 0x3 ;  /* 0x0000d0c00000791a */ /* 0x000fc80000000000 */
[----:B------:R-:W-:Y:S01]  /*0980*/  FFMA R11, R10, R23, R11 ;  /* 0x000000170a0b7223 */ /* 0x000fe2000000000b */
[----:B------:R-:W-:Y:S02]  /*0990*/  IMAD.MOV.U32 R23, RZ, RZ, R17 ;  /* 0x000000ffff177224 */ /* 0x000fe400078e0011 */
[C---:B------:R-:W-:Y:S01]  /*09a0*/  FADD R24, R13.reuse, R0 ;  /* 0x000000000d187221 */ /* 0x040fe20000000000 */
[----:B------:R-:W-:-:S03]  /*09b0*/  FADD R13, R13, R2 ;  /* 0x000000020d0d7221 */ /* 0x000fc60000000000 */
[----:B------:R-:W-:Y:S01]  /*09c0*/  TEX.LL RZ, R7, R24, R4, UR6, 2D, 0x1 ;  /* 0x28ff060418077f60 */ /* 0x000fe200089e01ff */
[----:B------:R-:W5:Y:S01]  /*09d0*/  TEX.LL RZ, R8, R12, R4, UR8, 2D, 0x1 ;  /* 0x28ff08040c087f60 */ /* 0x000f6200089e01ff */
[----:B------:R0:W-:Y:S01]  /*09e0*/  TEX.LL RZ, R9, R22, R4, UR6, 2D, 0x1 ;  /* 0x28ff060416097f60 */ /* 0x0001e200089e01ff */
[----:B------:R1:W5:Y:S01]  /*09f0*/  TEX.LL RZ, R10, R18, R4, UR8, 2D, 0x1 ;  /* 0x28ff0804120a7f60 */ /* 0x00036200089e01ff */
[----:B------:R2:W-:Y:S01]  /*0a00*/  TEX.LL RZ, R29, R14, R4, UR6, 2D, 0x1 ;  /* 0x28ff06040e1d7f60 */ /* 0x0005e200089e01ff */
[----:B------:R-:W5:Y:S01]  /*0a10*/  TEX.LL RZ, R20, R20, R4, UR8, 2D, 0x1 ;  /* 0x28ff080414147f60 */ /* 0x000f6200089e01ff */
[----:B------:R-:W-:Y:S02]  /*0a20*/  UIADD3 UR11, UPT, UPT, UR5, 0x8, URZ ;  /* 0x00000008050b7890 */ /* 0x000fe4000fffe0ff */
[----:B------:R-:W-:Y:S01]  /*0a30*/  UIADD3 UR12, UPT, UPT, UR5, 0x9, URZ ;  /* 0x00000009050c7890 */ /* 0x000fe2000fffe0ff */
[----:B------:R-:W-:-:S04]  /*0a40*/  DEPBAR.LE SB5, 0x4 ;  /* 0x0000d1000000791a */ /* 0x000fc80000000000 */
[----:B------:R-:W-:-:S04]  /*0a50*/  FFMA R11, R26, R28, R11 ;  /* 0x0000001c1a0b7223 */ /* 0x000fc8000000000b */
[----:B------:R-:W-:Y:S01]  /*0a60*/  FFMA R26, R16, R27, R11 ;  /* 0x0000001b101a7223 */ /* 0x000fe2000000000b */
[----:B------:R-:W-:Y:S02]  /*0a70*/  I2FP.F32.U32 R11, UR11 ;  /* 0x0000000b000b7c45 */ /* 0x000fe40008201000 */
[----:B0-----:R-:W-:-:S03]  /*0a80*/  I2FP.F32.U32 R23, UR12 ;  /* 0x0000000c00177c45 */ /* 0x001fc60008201000 */
[C---:B------:R-:W-:Y:S01]  /*0a90*/  FADD R16, R11.reuse, R0 ;  /* 0x000000000b107221 */ /* 0x040fe20000000000 */
[----:B------:R-:W-:Y:S01]  /*0aa0*/  FADD R13, R11, R2 ;  /* 0x000000020b0d7221 */ /* 0x000fe20000000000 */
[----:B-1----:R-:W-:Y:S02]  /*0ab0*/  IMAD.MOV.U32 R19, RZ, RZ, R17 ;  /* 0x000000ffff137224 */ /* 0x002fe400078e0011 */
[C---:B------:R-:W-:Y:S01]  /*0ac0*/  FADD R18, R23.reuse, R0 ;  /* 0x0000000017127221 */ /* 0x040fe20000000000 */
[----:B--2---:R-:W-:Y:S01]  /*0ad0*/  MOV R14, R12 ;  /* 0x0000000c000e7202 */ /* 0x004fe20000000f00 */
[----:B------:R-:W-:Y:S01]  /*0ae0*/  TEX.LL RZ, R16, R16, R4, UR6, 2D, 0x1 ;  /* 0x28ff060410107f60 */ /* 0x000fe200089e01ff */
[----:B------:R-:W5:Y:S01]  /*0af0*/  TEX.LL RZ, R13, R12, R4, UR8, 2D, 0x1 ;  /* 0x28ff08040c0d7f60 */ /* 0x000f6200089e01ff */
[----:B------:R-:W-:Y:S02]  /*0b00*/  FADD R15, R23, R2 ;  /* 0x00000002170f7221 */ /* 0x000fe40000000000 */
[----:B------:R-:W-:Y:S02]  /*0b10*/  TEX.LL RZ, R18, R18, R4, UR6, 2D, 0x1 ;  /* 0x28ff060412127f60 */ /* 0x000fe400089e01ff */
[----:B------:R0:W5:Y:S01]  /*0b20*/  TEX.LL RZ, R25, R14, R4, UR8, 2D, 0x1 ;  /* 0x28ff08040e197f60 */ /* 0x00016200089e01ff */
[----:B------:R-:W-:-:S04]  /*0b30*/  DEPBAR.LE SB5, 0x5 ;  /* 0x0000d1400000791a */ /* 0x000fc80000000000 */
[----:B------:R-:W-:Y:S01]  /*0b40*/  FFMA R6, R5, R6, R26 ;  /* 0x0000000605067223 */ /* 0x000fe2000000001a */
[----:B------:R-:W-:Y:S01]  /*0b50*/  UIADD3 UR11, UPT, UPT, UR5, 0xa, URZ ;  /* 0x0000000a050b7890 */ /* 0x000fe2000fffe0ff */
[----:B------:R-:W-:Y:S01]  /*0b60*/  MOV R11, R17 ;  /* 0x00000011000b7202 */ /* 0x000fe20000000f00 */
[----:B------:R-:W-:Y:S02]  /*0b70*/  UIADD3 UR12, UPT, UPT, UR5, 0xb, URZ ;  /* 0x0000000b050c7890 */ /* 0x000fe4000fffe0ff */
[----:B------:R-:W-:Y:S01]  /*0b80*/  UIADD3 UR13, UPT, UPT, UR5, 0xc, URZ ;  /* 0x0000000c050d7890 */ /* 0x000fe2000fffe0ff */
[----:B------:R-:W-:-:S05]  /*0b90*/  IMAD.MOV.U32 R22, RZ, RZ, R12 ;  /* 0x000000ffff167224 */ /* 0x000fca00078e000c */
[----:B------:R-:W-:Y:S02]  /*0ba0*/  I2FP.F32.U32 R23, UR13 ;  /* 0x0000000d00177c45 */ /* 0x000fe40008201000 */
[----:B0-----:R-:W-:Y:S02]  /*0bb0*/  I2FP.F32.U32 R15, UR12 ;  /* 0x0000000c000f7c45 */ /* 0x001fe40008201000 */
[----:B------:R-:W-:Y:S01]  /*0bc0*/  MOV R21, R17 ;  /* 0x0000001100157202 */ /* 0x000fe20000000f00 */
[----:B------:R-:W-:-:S04]  /*0bd0*/  DEPBAR.LE SB5, 0x4 ;  /* 0x0000d1000000791a */ /* 0x000fc80000000000 */
[----:B------:R-:W-:Y:S01]  /*0be0*/  FFMA R6, R7, R8, R6 ;  /* 0x0000000807067223 */ /* 0x000fe20000000006 */
[----:B------:R-:W-:Y:S01]  /*0bf0*/  MOV R7, R17 ;  /* 0x0000001100077202 */ /* 0x000fe20000000f00 */
[----:B------:R-:W-:Y:S01]  /*0c00*/  IMAD.MOV.U32 R8, RZ, RZ, R12 ;  /* 0x000000ffff087224 */ /* 0x000fe200078e000c */
[----:B------:R-:W-:-:S04]  /*0c10*/  DEPBAR.LE SB5, 0x3 ;  /* 0x0000d0c00000791a */ /* 0x000fc80000000000 */
[----:B------:R-:W-:Y:S01]  /*0c20*/  FFMA R6, R9, R10, R6 ;  /* 0x0000000a09067223 */ /* 0x000fe20000000006 */
[----:B------:R-:W-:Y:S01]  /*0c30*/  I2FP.F32.U32 R9, UR11 ;  /* 0x0000000b00097c45 */ /* 0x000fe20008201000 */
[C---:B------:R-:W-:Y:S01]  /*0c40*/  FADD R10, R15.reuse, R0 ;  /* 0x000000000f0a7221 */ /* 0x040fe20000000000 */
[----:B------:R-:W-:Y:S01]  /*0c50*/  FADD R15, R15, R2 ;  /* 0x000000020f0f7221 */ /* 0x000fe20000000000 */
[----:B------:R-:W-:-:S04]  /*0c60*/  DEPBAR.LE SB5, 0x2 ;  /* 0x0000d0800000791a */ /* 0x000fc80000000000 */
[----:B------:R-:W-:Y:S01]  /*0c70*/  FFMA R29, R29, R20, R6 ;  /* 0x000000141d1d7223 */ /* 0x000fe20000000006 */
[--C-:B------:R-:W-:Y:S01]  /*0c80*/  FADD R20, R23, R0.reuse ;  /* 0x0000000017147221 */ /* 0x100fe20000000000 */
[C---:B------:R-:W-:Y:S01]  /*0c90*/  FADD R6, R9.reuse, R0 ;  /* 0x0000000009067221 */ /* 0x040fe20000000000 */
[--C-:B------:R-:W-:Y:S01]  /*0ca0*/  FADD R9, R9, R2.reuse ;  /* 0x0000000209097221 */ /* 0x100fe20000000000 */
[----:B------:R-:W-:Y:S02]  /*0cb0*/  FADD R23, R23, R2 ;  /* 0x0000000217177221 */ /* 0x000fe40000000000 */
[----:B------:R-:W-:Y:S01]  /*0cc0*/  TEX.LL RZ, R5, R6, R4, UR6, 2D, 0x1 ;  /* 0x28ff060406057f60 */ /* 0x000fe200089e01ff */
[----:B------:R0:W5:Y:S01]  /*0cd0*/  TEX.LL RZ, R24, R8, R4, UR8, 2D, 0x1 ;  /* 0x28ff080408187f60 */ /* 0x00016200089e01ff */
[----:B------:R-:W-:Y:S01]  /*0ce0*/  TEX.LL RZ, R19, R10, R4, UR6, 2D, 0x1 ;  /* 0x28ff06040a137f60 */ /* 0x000fe200089e01ff */
[----:B------:R1:W5:Y:S01]  /*0cf0*/  TEX.LL RZ, R26, R14, R4, UR8, 2D, 0x1 ;  /* 0x28ff08040e1a7f60 */ /* 0x00036200089e01ff */
[----:B------:R-:W-:Y:S01]  /*0d00*/  TEX.LL RZ, R20, R20, R4, UR6, 2D, 0x1 ;  /* 0x28ff060414147f60 */ /* 0x000fe200089e01ff */
[----:B------:R-:W5:Y:S01]  /*0d10*/  TEX.LL RZ, R23, R22, R4, UR8, 2D, 0x1 ;  /* 0x28ff080416177f60 */ /* 0x000f6200089e01ff */
[----:B------:R-:W-:-:S02]  /*0d20*/  UIADD3 UR11, UPT, UPT, UR5, 0xd, URZ ;  /* 0x0000000d050b7890 */ /* 0x000fc4000fffe0ff */
        /* <DEDUP_REMOVED lines=9> */
[----:B-1----:R-:W-:Y:S01]  /*0dc0*/  I2FP.F32.U32 R15, UR13 ;  /* 0x0000000d000f7c45 */ /* 0x002fe20008201000 */
[C---:B------:R-:W-:Y:S01]  /*0dd0*/  FADD R6, R9.reuse, R0 ;  /* 0x0000000009067221 */ /* 0x040fe20000000000 */
[----:B------:R-:W-:Y:S02]  /*0de0*/  FADD R9, R9, R2 ;  /* 0x0000000209097221 */ /* 0x000fe40000000000 */
[----:B------:R-:W-:Y:S01]  /*0df0*/  TEX.LL RZ, R16, R16, R4, UR6, 2D, 0x1 ;  /* 0x28ff060410107f60 */ /* 0x000fe200089e01ff */
[----:B------:R-:W5:Y:S01]  /*0e00*/  TEX.LL RZ, R13, R12, R4, UR8, 2D, 0x1 ;  /* 0x28ff08040c0d7f60 */ /* 0x000f6200089e01ff */
[C---:B------:R-:W-:Y:S01]  /*0e10*/  FADD R10, R15.reuse, R0 ;  /* 0x000000000f0a7221 */ /* 0x040fe20000000000 */
[----:B------:R-:W-:Y:S01]  /*0e20*/  FADD R15, R15, R2 ;  /* 0x000000020f0f7221 */ /* 0x000fe20000000000 */
[----:B------:R-:W-:Y:S01]  /*0e30*/  TEX.LL RZ, R6, R6, R4, UR6, 2D, 0x1 ;  /* 0x28ff060406067f60 */ /* 0x000fe200089e01ff */
[----:B------:R-:W5:Y:S03]  /*0e40*/  TEX.LL RZ, R9, R8, R4, UR8, 2D, 0x1 ;  /* 0x28ff080408097f60 */ /* 0x000f6600089e01ff */
[----:B------:R-:W-:Y:S01]  /*0e50*/  TEX.LL RZ, R10, R10, R4, UR6, 2D, 0x1 ;  /* 0x28ff06040a0a7f60 */ /* 0x000fe200089e01ff */
[----:B------:R-:W5:Y:S01]  /*0e60*/  TEX.LL RZ, R15, R14, R4, UR8, 2D, 0x1 ;  /* 0x28ff08040e0f7f60 */ /* 0x000f6200089e01ff */
[----:B------:R-:W-:-:S04]  /*0e70*/  UIADD3 UR5, UPT, UPT, UR5, 0x10, URZ ;  /* 0x0000001005057890 */ /* 0x000fc8000fffe0ff */
[----:B------:R-:W-:Y:S01]  /*0e80*/  UISETP.NE.AND UP1, UPT, UR5, UR4, UPT ;  /* 0x000000040500728c */ /* 0x000fe2000bf25270 */
[----:B------:R-:W-:-:S04]  /*0e90*/  DEPBAR.LE SB5, 0x3 ;  /* 0x0000d0c00000791a */ /* 0x000fc80000000000 */
[----:B------:R-:W-:-:S04]  /*0ea0*/  FFMA R18, R5, R24, R18 ;  /* 0x0000001805127223 */ /* 0x000fc80000000012 */
[----:B------:R-:W-:-:S04]  /*0eb0*/  FFMA R19, R19, R26, R18 ;  /* 0x0000001a13137223 */ /* 0x000fc80000000012 */
[----:B------:R-:W-:-:S04]  /*0ec0*/  FFMA R19, R20, R23, R19 ;  /* 0x0000001714137223 */ /* 0x000fc80000000013 */
[----:B-----5:R-:W-:-:S04]  /*0ed0*/  FFMA R19, R16, R13, R19 ;  /* 0x0000000d10137223 */ /* 0x020fc80000000013 */
[----:B------:R-:W-:-:S04]  /*0ee0*/  FFMA R19, R6, R9, R19 ;  /* 0x0000000906137223 */ /* 0x000fc80000000013 */
[----:B------:R-:W-:Y:S01]  /*0ef0*/  FFMA R22, R10, R15, R19 ;  /* 0x0000000f0a167223 */ /* 0x000fe20000000013 */
[----:B------:R-:W-:Y:S06]  /*0f00*/  BRA.U UP1, `(.L_x_10) ;  /* 0xfffffff501b87547 */ /* 0x000fec000b83ffff */
.L_x_9:
[----:B------:R-:W-:Y:S05]  /*0f10*/  BRA.U !UP0, `(.L_x_8) ;  /* 0x0000000108407547 */ /* 0x000fea000b800000 */
[----:B------:R-:W-:-:S12]  /*0f20*/  UIADD3 UR10, UPT, UPT, -UR10, URZ, URZ ;  /* 0x000000ff0a0a7290 */ /* 0x000fd8000fffe1ff */
.L_x_11:
[----:B------:R-:W0:Y:S01]  /*0f30*/  LDCU UR6, c[0x0][0x3a0] ;  /* 0x00007400ff0677ac */ /* 0x000e220008000800 */
[----:B------:R-:W-:Y:S01]  /*0f40*/  I2FP.F32.U32 R5, UR4 ;  /* 0x0000000400057c45 */ /* 0x000fe20008201000 */
[----:B------:R-:W-:Y:S01]  /*0f50*/  HFMA2 R6, -RZ, RZ, -3, 0 ;  /* 0xc2000000ff067431 */ /* 0x000fe200000001ff */
[----:B------:R-:W1:Y:S03]  /*0f60*/  LDCU UR8, c[0x0][0x3a8] ;  /* 0x00007500ff0877ac */ /* 0x000e660008000800 */
[C---:B------:R-:W-:Y:S01]  /*0f70*/  FADD R16, R5.reuse, R0 ;  /* 0x0000000005107221 */ /* 0x040fe20000000000 */
[----:B------:R-:W-:Y:S01]  /*0f80*/  FADD R13, R5, R2 ;  /* 0x00000002050d7221 */ /* 0x000fe20000000000 */
[----:B------:R-:W-:Y:S01]  /*0f90*/  UMOV UR7, URZ ;  /* 0x000000ff00077c82 */ /* 0x000fe20008000000 */
[----:B------:R-:W-:Y:S01]  /*0fa0*/  UMOV UR9, URZ ;  /* 0x000000ff00097c82 */ /* 0x000fe20008000000 */
[----:B0-----:R-:W-:Y:S01]  /*0fb0*/  TEX.LL RZ, R5, R16, R6, UR6, 2D, 0x1 ;  /* 0x28ff060610057f60 */ /* 0x001fe200089e01ff */
[----:B-1----:R-:W5:Y:S01]  /*0fc0*/  TEX.LL RZ, R4, R12, R6, UR8, 2D, 0x1 ;  /* 0x28ff08060c047f60 */ /* 0x002f6200089e01ff */
[----:B------:R-:W-:-:S02]  /*0fd0*/  UIADD3 UR10, UPT, UPT, UR10, 0x1, URZ ;  /* 0x000000010a0a7890 */ /* 0x000fc4000fffe0ff */
[----:B------:R-:W-:Y:S02]  /*0fe0*/  UIADD3 UR4, UPT, UPT, UR4, 0x1, URZ ;  /* 0x0000000104047890 */ /* 0x000fe4000fffe0ff */
[----:B------:R-:W-:Y:S01]  /*0ff0*/  UISETP.NE.AND UP0, UPT, UR10, URZ, UPT ;  /* 0x000000ff0a00728c */ /* 0x000fe2000bf05270 */
[----:B-----5:R-:W-:-:S08]  /*1000*/  FFMA R22, R5, R4, R22 ;  /* 0x0000000405167223 */ /* 0x020fd00000000016 */
[----:B------:R-:W-:Y:S05]  /*1010*/  BRA.U UP0, `(.L_x_11) ;  /* 0xfffffffd00c47547 */ /* 0x000fea000b83ffff */
.L_x_8:
[----:B------:R-:W0:Y:S02]  /*1020*/  LDC.64 R4, c[0x0][0x380] ;  /* 0x0000e000ff047b82 */ /* 0x000e240000000a00 */
[----:B0-----:R-:W-:-:S05]  /*1030*/  IMAD.WIDE R2, R3, 0x4, R4 ;  /* 0x0000000403027825 */ /* 0x001fca00078e0204 */
[----:B------:R-:W-:Y:S01]  /*1040*/  STG.E desc[UR14][R2.64], R22 ;  /* 0x0000001602007986 */ /* 0x000fe2000c10190e */
[----:B------:R-:W-:Y:S05]  /*1050*/  EXIT ;  /* 0x000000000000794d */ /* 0x000fea0003800000 */
        .weak           $__internal_0_$__cuda_sm3x_div_rn_noftz_f32_slowpath
        .type           $__internal_0_$__cuda_sm3x_div_rn_noftz_f32_slowpath,@function
        .size           $__internal_0_$__cuda_sm3x_div_rn_noftz_f32_slowpath,(.L_x_55 - $__internal_0_$__cuda_sm3x_div_rn_noftz_f32_slowpath)
$__internal_0_$__cuda_sm3x_div_rn_noftz_f32_slowpath:
[----:B------:R-:W-:Y:S01]  /*1060*/  SHF.R.U32.HI R10, RZ, 0x17, R5 ;  /* 0x00000017ff0a7819 */ /* 0x000fe20000011605 */
[----:B------:R-:W-:Y:S01]  /*1070*/  BSSY.RECONVERGENT B1, `(.L_x_12) ;  /* 0x0000062000017945 */ /* 0x000fe20003800200 */
[----:B------:R-:W-:Y:S02]  /*1080*/  SHF.R.U32.HI R9, RZ, 0x17, R4 ;  /* 0x00000017ff097819 */ /* 0x000fe40000011604 */
[----:B------:R-:W-:Y:S02]  /*1090*/  LOP3.LUT R10, R10, 0xff, RZ, 0xc0, !PT ;  /* 0x000000ff0a0a7812 */ /* 0x000fe400078ec0ff */
[----:B------:R-:W-:Y:S02]  /*10a0*/  LOP3.LUT R15, R9, 0xff, RZ, 0xc0, !PT ;  /* 0x000000ff090f7812 */ /* 0x000fe400078ec0ff */
[----:B------:R-:W-:-:S03]  /*10b0*/  IADD3 R13, PT, PT, R10, -0x1, RZ ;  /* 0xffffffff0a0d7810 */ /* 0x000fc60007ffe0ff */
[----:B------:R-:W-:Y:S01]  /*10c0*/  VIADD R11, R15, 0xffffffff ;  /* 0xffffffff0f0b7836 */ /* 0x000fe20000000000 */
[----:B------:R-:W-:-:S04]  /*10d0*/  ISETP.GT.U32.AND P0, PT, R13, 0xfd, PT ;  /* 0x000000fd0d00780c */ /* 0x000fc80003f04070 */
[----:B------:R-:W-:-:S13]  /*10e0*/  ISETP.GT.U32.OR P0, PT, R11, 0xfd, P0 ;  /* 0x000000fd0b00780c */ /* 0x000fda0000704470 */
[----:B------:R-:W-:Y:S01]  /*10f0*/  @!P0 MOV R9, RZ ;  /* 0x000000ff00098202 */ /* 0x000fe20000000f00 */
[----:B------:R-:W-:Y:S06]  /*1100*/  @!P0 BRA `(.L_x_13) ;  /* 0x00000000005c8947 */ /* 0x000fec0003800000 */
[----:B------:R-:W-:Y:S02]  /*1110*/  FSETP.GTU.FTZ.AND P0, PT, |R4|, +INF , PT ;  /* 0x7f8000000400780b */ /* 0x000fe40003f1c200 */
[----:B------:R-:W-:-:S04]  /*1120*/  FSETP.GTU.FTZ.AND P1, PT, |R5|, +INF , PT ;  /* 0x7f8000000500780b */ /* 0x000fc80003f3c200 */
[----:B------:R-:W-:-:S13]  /*1130*/  PLOP3.LUT P0, PT, P0, P1, PT, 0xf8, 0x8f ;  /* 0x00000000008f781c */ /* 0x000fda0000703f70 */
[----:B------:R-:W-:Y:S05]  /*1140*/  @P0 BRA `(.L_x_14) ;  /* 0x00000004004c0947 */ /* 0x000fea0003800000 */
[----:B------:R-:W-:-:S13]  /*1150*/  LOP3.LUT P0, RZ, R5, 0x7fffffff, R4, 0xc8, !PT ;  /* 0x7fffffff05ff7812 */ /* 0x000fda000780c804 */
[----:B------:R-:W-:Y:S05]  /*1160*/  @!P0 BRA `(.L_x_15) ;  /* 0x00000004003c8947 */ /* 0x000fea0003800000 */
[C---:B------:R-:W-:Y:S02]  /*1170*/  FSETP.NEU.FTZ.AND P2, PT, |R4|.reuse, +INF , PT ;  /* 0x7f8000000400780b */ /* 0x040fe40003f5d200 */
[----:B------:R-:W-:Y:S02]  /*1180*/  FSETP.NEU.FTZ.AND P1, PT, |R5|, +INF , PT ;  /* 0x7f8000000500780b */ /* 0x000fe40003f3d200 */
[----:B------:R-:W-:-:S11]  /*1190*/  FSETP.NEU.FTZ.AND P0, PT, |R4|, +INF , PT ;  /* 0x7f8000000400780b */ /* 0x000fd60003f1d200 */
[----:B------:R-:W-:Y:S05]  /*11a0*/  @!P1 BRA !P2, `(.L_x_15) ;  /* 0x00000004002c9947 */ /* 0x000fea0005000000 */
[----:B------:R-:W-:-:S04]  /*11b0*/  LOP3.LUT P2, RZ, R4, 0x7fffffff, RZ, 0xc0, !PT ;  /* 0x7fffffff04ff7812 */ /* 0x000fc8000784c0ff */
[----:B------:R-:W-:-:S13]  /*11c0*/  PLOP3.LUT P1, PT, P1, P2, PT, 0x2f, 0xf2 ;  /* 0x0000000000f2781c */ /* 0x000fda0000f24577 */
[----:B------:R-:W-:Y:S05]  /*11d0*/  @P1 BRA `(.L_x_16) ;  /* 0x0000000400181947 */ /* 0x000fea0003800000 */
[----:B------:R-:W-:-:S04]  /*11e0*/  LOP3.LUT P1, RZ, R5, 0x7fffffff, RZ, 0xc0, !PT ;  /* 0x7fffffff05ff7812 */ /* 0x000fc8000782c0ff */
[----:B------:R-:W-:-:S13]  /*11f0*/  PLOP3.LUT P0, PT, P0, P1, PT, 0x2f, 0xf2 ;  /* 0x0000000000f2781c */ /* 0x000fda0000702577 */
[----:B------:R-:W-:Y:S05]  /*1200*/  @P0 BRA `(.L_x_17) ;  /* 0x0000000400000947 */ /* 0x000fea0003800000 */
[----:B------:R-:W-:Y:S02]  /*1210*/  ISETP.GE.AND P0, PT, R11, RZ, PT ;  /* 0x000000ff0b00720c */ /* 0x000fe40003f06270 */
[----:B------:R-:W-:-:S11]  /*1220*/  ISETP.GE.AND P1, PT, R13, RZ, PT ;  /* 0x000000ff0d00720c */ /* 0x000fd60003f26270 */
[----:B------:R-:W-:Y:S01]  /*1230*/  @P0 MOV R9, RZ ;  /* 0x000000ff00090202 */ /* 0x000fe20000000f00 */
[----:B------:R-:W-:Y:S02]  /*1240*/  @!P0 IMAD.MOV.U32 R9, RZ, RZ, -0x40 ;  /* 0xffffffc0ff098424 */ /* 0x000fe400078e00ff */
[----:B------:R-:W-:Y:S01]  /*1250*/  @!P0 FFMA R4, R4, 1.84467440737095516160e+19, RZ ;  /* 0x5f80000004048823 */ /* 0x000fe200000000ff */
[----:B------:R-:W-:Y:S02]  /*1260*/  @!P1 FFMA R5, R5, 1.84467440737095516160e+19, RZ ;  /* 0x5f80000005059823 */ /* 0x000fe400000000ff */
[----:B------:R-:W-:-:S07]  /*1270*/  @!P1 IADD3 R9, PT, PT, R9, 0x40, RZ ;  /* 0x0000004009099810 */ /* 0x000fce0007ffe0ff */
.L_x_13:
[----:B------:R-:W-:Y:S01]  /*1280*/  LEA R14, R10, 0xc0800000, 0x17 ;  /* 0xc08000000a0e7811 */ /* 0x000fe200078eb8ff */
[----:B------:R-:W-:Y:S03]  /*1290*/  BSSY.RECONVERGENT B2, `(.L_x_18) ;  /* 0x0000036000027945 */ /* 0x000fe60003800200 */
[----:B------:R-:W-:Y:S01]  /*12a0*/  IADD3 R14, PT, PT, -R14, R5, RZ ;  /* 0x000000050e0e7210 */ /* 0x000fe20007ffe1ff */
[----:B------:R-:W-:-:S03]  /*12b0*/  VIADD R5, R15, 0xffffff81 ;  /* 0xffffff810f057836 */ /* 0x000fc60000000000 */
[----:B------:R-:W0:Y:S01]  /*12c0*/  MUFU.RCP R11, R14 ;  /* 0x0000000e000b7308 */ /* 0x000e220000001000 */
[----:B------:R-:W-:Y:S01]  /*12d0*/  FADD.FTZ R13, -R14, -RZ ;  /* 0x800000ff0e0d7221 */ /* 0x000fe20000010100 */
[C---:B------:R-:W-:Y:S01]  /*12e0*/  IMAD R4, R5.reuse, -0x800000, R4 ;  /* 0xff80000005047824 */ /* 0x040fe200078e0204 */
[----:B------:R-:W-:-:S04]  /*12f0*/  IADD3 R10, PT, PT, R5, 0x7f, -R10 ;  /* 0x0000007f050a7810 */ /* 0x000fc80007ffe80a */
[----:B------:R-:W-:Y:S01]  /*1300*/  IADD3 R10, PT, PT, R10, R9, RZ ;  /* 0x000000090a0a7210 */ /* 0x000fe20007ffe0ff */
[----:B0-----:R-:W-:-:S04]  /*1310*/  FFMA R16, R11, R13, 1 ;  /* 0x3f8000000b107423 */ /* 0x001fc8000000000d */
[----:B------:R-:W-:-:S04]  /*1320*/  FFMA R18, R11, R16, R11 ;  /* 0x000000100b127223 */ /* 0x000fc8000000000b */
[----:B------:R-:W-:-:S04]  /*1330*/  FFMA R11, R4, R18, RZ ;  /* 0x00000012040b7223 */ /* 0x000fc800000000ff */
[----:B------:R-:W-:-:S04]  /*1340*/  FFMA R16, R13, R11, R4 ;  /* 0x0000000b0d107223 */ /* 0x000fc80000000004 */
[----:B------:R-:W-:-:S04]  /*1350*/  FFMA R11, R18, R16, R11 ;  /* 0x00000010120b7223 */ /* 0x000fc8000000000b */
[----:B------:R-:W-:-:S04]  /*1360*/  FFMA R16, R13, R11, R4 ;  /* 0x0000000b0d107223 */ /* 0x000fc80000000004 */
[----:B------:R-:W-:-:S05]  /*1370*/  FFMA R4, R18, R16, R11 ;  /* 0x0000001012047223 */ /* 0x000fca000000000b */
[----:B------:R-:W-:-:S04]  /*1380*/  SHF.R.U32.HI R5, RZ, 0x17, R4 ;  /* 0x00000017ff057819 */ /* 0x000fc80000011604 */
[----:B------:R-:W-:-:S04]  /*1390*/  LOP3.LUT R5, R5, 0xff, RZ, 0xc0, !PT ;  /* 0x000000ff05057812 */ /* 0x000fc800078ec0ff */
[----:B------:R-:W-:-:S05]  /*13a0*/  IADD3 R13, PT, PT, R5, R10, RZ ;  /* 0x0000000a050d7210 */ /* 0x000fca0007ffe0ff */
[----:B------:R-:W-:-:S05]  /*13b0*/  VIADD R5, R13, 0xffffffff ;  /* 0xffffffff0d057836 */ /* 0x000fca0000000000 */
[----:B------:R-:W-:-:S13]  /*13c0*/  ISETP.GE.U32.AND P0, PT, R5, 0xfe, PT ;  /* 0x000000fe0500780c */ /* 0x000fda0003f06070 */
[----:B------:R-:W-:Y:S05]  /*13d0*/  @!P0 BRA `(.L_x_19) ;  /* 0x0000000000808947 */ /* 0x000fea0003800000 */
[----:B------:R-:W-:-:S13]  /*13e0*/  ISETP.GT.AND P0, PT, R13, 0xfe, PT ;  /* 0x000000fe0d00780c */ /* 0x000fda0003f04270 */
[----:B------:R-:W-:Y:S05]  /*13f0*/  @P0 BRA `(.L_x_20) ;  /* 0x00000000006c0947 */ /* 0x000fea0003800000 */
[----:B------:R-:W-:-:S13]  /*1400*/  ISETP.GE.AND P0, PT, R13, 0x1, PT ;  /* 0x000000010d00780c */ /* 0x000fda0003f06270 */
[----:B------:R-:W-:Y:S05]  /*1410*/  @P0 BRA `(.L_x_21) ;  /* 0x0000000000740947 */ /* 0x000fea0003800000 */
[----:B------:R-:W-:Y:S02]  /*1420*/  ISETP.GE.AND P0, PT, R13, -0x18, PT ;  /* 0xffffffe80d00780c */ /* 0x000fe40003f06270 */
[----:B------:R-:W-:-:S11]  /*1430*/  LOP3.LUT R4, R4, 0x80000000, RZ, 0xc0, !PT ;  /* 0x8000000004047812 */ /* 0x000fd600078ec0ff */
[----:B------:R-:W-:Y:S05]  /*1440*/  @!P0 BRA `(.L_x_21) ;  /* 0x0000000000688947 */ /* 0x000fea0003800000 */
[CCC-:B------:R-:W-:Y:S01]  /*1450*/  FFMA.RZ R5, R18.reuse, R16.reuse, R11.reuse ;  /* 0x0000001012057223 */ /* 0x1c0fe2000000c00b */
[C---:B------:R-:W-:Y:S01]  /*1460*/  IADD3 R14, PT, PT, R13.reuse, 0x20, RZ ;  /* 0x000000200d0e7810 */ /* 0x040fe20007ffe0ff */
[CCC-:B------:R-:W-:Y:S01]  /*1470*/  FFMA.RM R10, R18.reuse, R16.reuse, R11.reuse ;  /* 0x00000010120a7223 */ /* 0x1c0fe2000000400b */
[----:B------:R-:W-:Y:S02]  /*1480*/  ISETP.NE.AND P2, PT, R13, RZ, PT ;  /* 0x000000ff0d00720c */ /* 0x000fe40003f45270 */
[----:B------:R-:W-:Y:S01]  /*1490*/  LOP3.LUT R9, R5, 0x7fffff, RZ, 0xc0, !PT ;  /* 0x007fffff05097812 */ /* 0x000fe200078ec0ff */
[----:B------:R-:W-:Y:S01]  /*14a0*/  FFMA.RP R5, R18, R16, R11 ;  /* 0x0000001012057223 */ /* 0x000fe2000000800b */
[----:B------:R-:W-:Y:S02]  /*14b0*/  ISETP.NE.AND P1, PT, R13, RZ, PT ;  /* 0x000000ff0d00720c */ /* 0x000fe40003f25270 */
[----:B------:R-:W-:Y:S02]  /*14c0*/  LOP3.LUT R9, R9, 0x800000, RZ, 0xfc, !PT ;  /* 0x0080000009097812 */ /* 0x000fe400078efcff */
[----:B------:R-:W-:-:S02]  /*14d0*/  IADD3 R11, PT, PT, -R13, RZ, RZ ;  /* 0x000000ff0d0b7210 */ /* 0x000fc40007ffe1ff */
[----:B------:R-:W-:Y:S02]  /*14e0*/  SHF.L.U32 R14, R9, R14, RZ ;  /* 0x0000000e090e7219 */ /* 0x000fe400000006ff */
[----:B------:R-:W-:Y:S02]  /*14f0*/  FSETP.NEU.FTZ.AND P0, PT, R5, R10, PT ;  /* 0x0000000a0500720b */ /* 0x000fe40003f1d000 */
[----:B------:R-:W-:Y:S02]  /*1500*/  SEL R10, R11, RZ, P2 ;  /* 0x000000ff0b0a7207 */ /* 0x000fe40001000000 */
[----:B------:R-:W-:Y:S02]  /*1510*/  ISETP.NE.AND P1, PT, R14, RZ, P1 ;  /* 0x000000ff0e00720c */ /* 0x000fe40000f25270 */
[----:B------:R-:W-:Y:S02]  /*1520*/  SHF.R.U32.HI R10, RZ, R10, R9 ;  /* 0x0000000aff0a7219 */ /* 0x000fe40000011609 */
[----:B------:R-:W-:-:S02]  /*1530*/  PLOP3.LUT P0, PT, P0, P1, PT, 0xf8, 0x8f ;  /* 0x00000000008f781c */ /* 0x000fc40000703f70 */
[----:B------:R-:W-:Y:S02]  /*1540*/  SHF.R.U32.HI R14, RZ, 0x1, R10 ;  /* 0x00000001ff0e7819 */ /* 0x000fe4000001160a */
[----:B------:R-:W-:-:S04]  /*1550*/  SEL R5, RZ, 0x1, !P0 ;  /* 0x00000001ff057807 */ /* 0x000fc80004000000 */
[----:B------:R-:W-:-:S04]  /*1560*/  LOP3.LUT R5, R5, 0x1, R14, 0xf8, !PT ;  /* 0x0000000105057812 */ /* 0x000fc800078ef80e */
[----:B------:R-:W-:-:S05]  /*1570*/  LOP3.LUT R5, R5, R10, RZ, 0xc0, !PT ;  /* 0x0000000a05057212 */ /* 0x000fca00078ec0ff */
[----:B------:R-:W-:-:S05]  /*1580*/  IMAD.IADD R5, R14, 0x1, R5 ;  /* 0x000000010e057824 */ /* 0x000fca00078e0205 */
[----:B------:R-:W-:Y:S01]  /*1590*/  LOP3.LUT R4, R5, R4, RZ, 0xfc, !PT ;  /* 0x0000000405047212 */ /* 0x000fe200078efcff */
[----:B------:R-:W-:Y:S06]  /*15a0*/  BRA `(.L_x_21) ;  /* 0x0000000000107947 */ /* 0x000fec0003800000 */
.L_x_20:
[----:B------:R-:W-:-:S04]  /*15b0*/  LOP3.LUT R4, R4, 0x80000000, RZ, 0xc0, !PT ;  /* 0x8000000004047812 */ /* 0x000fc800078ec0ff */
[----:B------:R-:W-:Y:S01]  /*15c0*/  LOP3.LUT R4, R4, 0x7f800000, RZ, 0xfc, !PT ;  /* 0x7f80000004047812 */ /* 0x000fe200078efcff */
[----:B------:R-:W-:Y:S06]  /*15d0*/  BRA `(.L_x_21) ;  /* 0x0000000000047947 */ /* 0x000fec0003800000 */
.L_x_19:
[----:B------:R-:W-:-:S07]  /*15e0*/  LEA R4, R10, R4, 0x17 ;  /* 0x000000040a047211 */ /* 0x000fce00078eb8ff */
.L_x_21:
[----:B------:R-:W-:Y:S05]  /*15f0*/  BSYNC.RECONVERGENT B2 ;  /* 0x0000000000027941 */ /* 0x000fea0003800200 */
.L_x_18:
[----:B------:R-:W-:Y:S05]  /*1600*/  BRA `(.L_x_22) ;  /* 0x0000000000207947 */ /* 0x000fea0003800000 */
.L_x_17:
[----:B------:R-:W-:-:S04]  /*1610*/  LOP3.LUT R4, R5, 0x80000000, R4, 0x48, !PT ;  /* 0x8000000005047812 */ /* 0x000fc800078e4804 */
[----:B------:R-:W-:Y:S01]  /*1620*/  LOP3.LUT R4, R4, 0x7f800000, RZ, 0xfc, !PT ;  /* 0x7f80000004047812 */ /* 0x000fe200078efcff */
[----:B------:R-:W-:Y:S06]  /*1630*/  BRA `(.L_x_22) ;  /* 0x0000000000147947 */ /* 0x000fec0003800000 */
.L_x_16:
[----:B------:R-:W-:Y:S01]  /*1640*/  LOP3.LUT R4, R5, 0x80000000, R4, 0x48, !PT ;  /* 0x8000000005047812 */ /* 0x000fe200078e4804 */
[----:B------:R-:W-:Y:S06]  /*1650*/  BRA `(.L_x_22) ;  /* 0x00000000000c7947 */ /* 0x000fec0003800000 */
.L_x_15:
[----:B------:R-:W0:Y:S01]  /*1660*/  MUFU.RSQ R4, -QNAN ;  /* 0xffc0000000047908 */ /* 0x000e220000001400 */
[----:B------:R-:W-:Y:S05]  /*1670*/  BRA `(.L_x_22) ;  /* 0x0000000000047947 */ /* 0x000fea0003800000 */
.L_x_14:
[----:B------:R-:W-:-:S07]  /*1680*/  FADD.FTZ R4, R4, R5 ;  /* 0x0000000504047221 */ /* 0x000fce0000010000 */
.L_x_22:
[----:B------:R-:W-:Y:S05]  /*1690*/  BSYNC.RECONVERGENT B1 ;  /* 0x0000000000017941 */ /* 0x000fea0003800200 */
.L_x_12:
[----:B------:R-:W-:-:S04]  /*16a0*/  HFMA2 R9, -RZ, RZ, 0, 0 ;  /* 0x00000000ff097431 */ /* 0x000fc800000001ff */
[----:B0-----:R-:W-:Y:S05]  /*16b0*/  RET.REL.NODEC R8 `(_Z15mul_texture_ilpPfiiiiiyy) ;  /* 0xffffffe808507950 */ /* 0x001fea0003c3ffff */
.L_x_23:
[----:B------:R-:W-:-:S00]  /*16c0*/  BRA `(.L_x_23) ;  /* 0xfffffffc00fc7947 */ /* 0x000fc0000383ffff */
[----:B------:R-:W-:-:S00]  /*16d0*/  NOP ;  /* 0x0000000000007918 */ /* 0x000fc00000000000 */
        /* <DEDUP_REMOVED lines=10> */
.L_x_55:


//--------------------- .text._Z11mul_texturePfiiiiiyy --------------------------
	.section	.text._Z11mul_texturePfiiiiiyy,"ax",@progbits
	.align	128
        .global         _Z11mul_texturePfiiiiiyy
        .type           _Z11mul_texturePfiiiiiyy,@function
        .size           _Z11mul_texturePfiiiiiyy,(.L_x_56 - _Z11mul_texturePfiiiiiyy)
        .other          _Z11mul_texturePfiiiiiyy,@"STO_CUDA_ENTRY STV_DEFAULT"
_Z11mul_texturePfiiiiiyy:
.text._Z11mul_texturePfiiiiiyy:
        /* <DEDUP_REMOVED lines=21> */
[----:B------:R-:W-:Y:S01]  /*0150*/  IMAD.MOV.U32 R3, RZ, RZ, R0 ;  /* 0x000000ffff037224 */ /* 0x000fe200078e0000 */
[----:B------:R-:W-:-:S07]  /*0160*/  MOV R12, 0x180 ;  /* 0x00000180000c7802 */ /* 0x000fce0000000f00 */
[----:B------:R-:W-:Y:S05]  /*0170*/  CALL.REL.NOINC `($__internal_1_$__cuda_sm3x_div_rn_noftz_f32_slowpath) ;  /* 0x0000000400b47944 */ /* 0x000fea0003c00000 */
[----:B------:R-:W-:-:S07]  /*0180*/  IMAD.MOV.U32 R8, RZ, RZ, R3 ;  /* 0x000000ffff087224 */ /* 0x000fce00078e0003 */
.L_x_25:
[----:B------:R-:W-:Y:S05]  /*0190*/  BSYNC.RECONVERGENT B0 ;  /* 0x0000000000007941 */ /* 0x000fea0003800200 */
.L_x_24:
        /* <DEDUP_REMOVED lines=12> */
[----:B------:R-:W-:Y:S01]  /*0260*/  IMAD.MOV.U32 R3, RZ, RZ, R2 ;  /* 0x000000ffff037224 */ /* 0x000fe200078e0002 */
[----:B------:R-:W-:-:S07]  /*0270*/  MOV R12, 0x290 ;  /* 0x00000290000c7802 */ /* 0x000fce0000000f00 */
[----:B------:R-:W-:Y:S05]  /*0280*/  CALL.REL.NOINC `($__internal_1_$__cuda_sm3x_div_rn_noftz_f32_slowpath) ;  /* 0x0000000400707944 */ /* 0x000fea0003c00000 */
[----:B------:R-:W-:-:S07]  /*0290*/  MOV R5, R3 ;  /* 0x0000000300057202 */ /* 0x000fce0000000f00 */
.L_x_27:
[----:B------:R-:W-:Y:S05]  /*02a0*/  BSYNC.RECONVERGENT B0 ;  /* 0x0000000000007941 */ /* 0x000fea0003800200 */
.L_x_26:
        /* <DEDUP_REMOVED lines=14> */
[----:B------:R-:W-:-:S07]  /*0390*/  IMAD.MOV.U32 R6, RZ, RZ, R3 ;  /* 0x000000ffff067224 */ /* 0x000fce00078e0003 */
.L_x_29:
[----:B------:R-:W-:Y:S05]  /*03a0*/  BSYNC.RECONVERGENT B0 ;  /* 0x0000000000007941 */ /* 0x000fea0003800200 */
.L_x_28:
        /* <DEDUP_REMOVED lines=14> */
.L_x_31:
[----:B------:R-:W-:Y:S05]  /*0490*/  BSYNC.RECONVERGENT B0 ;  /* 0x0000000000007941 */ /* 0x000fea0003800200 */
.L_x_30:
        /* <DEDUP_REMOVED lines=11> */
[----:B------:R-:W-:Y:S01]  /*0550*/  UISETP.NE.AND UP0, UPT, UR5, 0x1, UPT ;  /* 0x000000010500788c */ /* 0x000fe2000bf05270 */
[----:B------:R-:W-:Y:S02]  /*0560*/  IMAD.MOV.U32 R2, RZ, RZ, RZ ;  /* 0x000000ffff027224 */ /* 0x000fe400078e00ff */
[----:B------:R-:W-:-:S06]  /*0570*/  IMAD.MOV.U32 R0, RZ, RZ, RZ ;  /* 0x000000ffff007224 */ /* 0x000fcc00078e00ff */
[----:B------:R-:W-:Y:S05]  /*0580*/  BRA.U !UP0, `(.L_x_33) ;  /* 0x00000001086c7547 */ /* 0x000fea000b800000 */
[----:B------:R-:W-:Y:S01]  /*0590*/  IMAD.MOV.U32 R0, RZ, RZ, RZ ;  /* 0x000000ffff007224 */ /* 0x000fe200078e00ff */
[----:B------:R-:W-:Y:S01]  /*05a0*/  ULOP3.LUT UR10, UR5, 0x7ffffffe, URZ, 0xc0, !UPT ;  /* 0x7ffffffe050a7892 */ /* 0x000fe2000f8ec0ff */
[----:B------:R-:W-:-:S11]  /*05b0*/  UMOV UR4, URZ ;  /* 0x000000ff00047c82 */ /* 0x000fd60008000000 */
.L_x_34:
[----:B------:R-:W0:Y:S01]  /*05c0*/  LDCU UR6, c[0x0][0x3a0] ;  /* 0x00007400ff0677ac */ /* 0x000e220008000800 */
[----:B------:R-:W-:Y:S01]  /*05d0*/  I2FP.F32.U32 R7, UR4 ;  /* 0x0000000400077c45 */ /* 0x000fe20008201000 */
[----:B------:R-:W-:Y:S02]  /*05e0*/  HFMA2 R14, -RZ, RZ, -3, 0 ;  /* 0xc2000000ff0e7431 */ /* 0x000fe400000001ff */
[----:B------:R-:W-:Y:S01]  /*05f0*/  IMAD.MOV.U32 R13, RZ, RZ, R5 ;  /* 0x000000ffff0d7224 */ /* 0x000fe200078e0005 */
[----:B------:R-:W1:Y:S01]  /*0600*/  LDCU UR8, c[0x0][0x3a8] ;  /* 0x00007500ff0877ac */ /* 0x000e620008000800 */
[----:B------:R-:W-:Y:S02]  /*0610*/  IMAD.MOV.U32 R16, RZ, RZ, R6 ;  /* 0x000000ffff107224 */ /* 0x000fe400078e0006 */
[C---:B------:R-:W-:Y:S01]  /*0620*/  FADD R4, R7.reuse, R8 ;  /* 0x0000000807047221 */ /* 0x040fe20000000000 */
[----:B------:R-:W-:Y:S01]  /*0630*/  FADD R7, R7, R3 ;  /* 0x0000000307077221 */ /* 0x000fe20000000000 */
[----:B------:R-:W-:Y:S01]  /*0640*/  UIADD3 UR7, UPT, UPT, UR4, 0x1, URZ ;  /* 0x0000000104077890 */ /* 0x000fe2000fffe0ff */
[----:B------:R-:W-:-:S05]  /*0650*/  UMOV UR9, URZ ;  /* 0x000000ff00097c82 */ /* 0x000fca0008000000 */
[----:B------:R-:W-:Y:S01]  /*0660*/  I2FP.F32.U32 R2, UR7 ;  /* 0x0000000700027c45 */ /* 0x000fe20008201000 */
[----:B------:R-:W-:Y:S02]  /*0670*/  UMOV UR7, URZ ;  /* 0x000000ff00077c82 */ /* 0x000fe40008000000 */
[----:B0-----:R-:W-:Y:S02]  /*0680*/  TEX.LL RZ, R9, R4, R14, UR6, 2D, 0x1 ;  /* 0x28ff060e04097f60 */ /* 0x001fe400089e01ff */
[C---:B------:R-:W-:Y:S01]  /*0690*/  FADD R12, R2.reuse, R8 ;  /* 0x00000008020c7221 */ /* 0x040fe20000000000 */
[----:B------:R-:W-:Y:S01]  /*06a0*/  FADD R17, R2, R3 ;  /* 0x0000000302117221 */ /* 0x000fe20000000000 */
[----:B-1----:R-:W5:Y:S02]  /*06b0*/  TEX.LL RZ, R7, R6, R14, UR8, 2D, 0x1 ;  /* 0x28ff080e06077f60 */ /* 0x002f6400089e01ff */
[----:B------:R-:W-:Y:S01]  /*06c0*/  TEX.LL RZ, R11, R12, R14, UR6, 2D, 0x1 ;  /* 0x28ff060e0c0b7f60 */ /* 0x000fe200089e01ff */
[----:B------:R-:W5:Y:S01]  /*06d0*/  TEX.LL RZ, R2, R16, R14, UR8, 2D, 0x1 ;  /* 0x28ff080e10027f60 */ /* 0x000f6200089e01ff */
[----:B------:R-:W-:-:S04]  /*06e0*/  UIADD3 UR4, UPT, UPT, UR4, 0x2, URZ ;  /* 0x0000000204047890 */ /* 0x000fc8000fffe0ff */
[----:B------:R-:W-:Y:S01]  /*06f0*/  UISETP.NE.AND UP0, UPT, UR4, UR10, UPT ;  /* 0x0000000a0400728c */ /* 0x000fe2000bf05270 */
[----:B-----5:R-:W-:-:S04]  /*0700*/  FFMA R0, R9, R7, R0 ;  /* 0x0000000709007223 */ /* 0x020fc80000000000 */
[----:B------:R-:W-:-:S04]  /*0710*/  FFMA R0, R11, R2, R0 ;  /* 0x000000020b007223 */ /* 0x000fc80000000000 */
[----:B------:R-:W-:Y:S05]  /*0720*/  BRA.U UP0, `(.L_x_34) ;  /* 0xfffffffd00a47547 */ /* 0x000fea000b83ffff */
[----:B------:R-:W-:-:S07]  /*0730*/  I2FP.F32.U32 R2, UR10 ;  /* 0x0000000a00027c45 */ /* 0x000fce0008201000 */
.L_x_33:
[----:B------:R-:W-:-:S04]  /*0740*/  ULOP3.LUT UR4, UR5, 0x1, URZ, 0xc0, !UPT ;  /* 0x0000000105047892 */ /* 0x000fc8000f8ec0ff */
[----:B------:R-:W-:-:S09]  /*0750*/  UISETP.NE.U32.AND UP0, UPT, UR4, 0x1, UPT ;  /* 0x000000010400788c */ /* 0x000fd2000bf05070 */
[----:B------:R-:W-:Y:S05]  /*0760*/  BRA.U UP0, `(.L_x_32) ;  /* 0x0000000100287547 */ /* 0x000fea000b800000 */
[----:B------:R-:W0:Y:S01]  /*0770*/  LDCU UR4, c[0x0][0x3a0] ;  /* 0x00007400ff0477ac */ /* 0x000e220008000800 */
[C---:B------:R-:W-:Y:S01]  /*0780*/  FADD R7, R2.reuse, R3 ;  /* 0x0000000302077221 */ /* 0x040fe20000000000 */
[----:B------:R-:W-:Y:S02]  /*0790*/  HFMA2 R3, -RZ, RZ, -3, 0 ;  /* 0xc2000000ff037431 */ /* 0x000fe400000001ff */
[----:B------:R-:W-:Y:S01]  /*07a0*/  FADD R4, R2, R8 ;  /* 0x0000000802047221 */ /* 0x000fe20000000000 */
[----:B------:R-:W1:Y:S01]  /*07b0*/  LDCU UR6, c[0x0][0x3a8] ;  /* 0x00007500ff0677ac */ /* 0x000e620008000800 */
[----:B------:R-:W-:Y:S01]  /*07c0*/  UMOV UR5, URZ ;  /* 0x000000ff00057c82 */ /* 0x000fe20008000000 */
[----:B------:R-:W-:Y:S01]  /*07d0*/  UMOV UR7, URZ ;  /* 0x000000ff00077c82 */ /* 0x000fe20008000000 */
[----:B0-----:R-:W-:Y:S01]  /*07e0*/  TEX.LL RZ, R5, R4, R3, UR4, 2D, 0x1 ;  /* 0x28ff040304057f60 */ /* 0x001fe200089e01ff */
[----:B-1----:R-:W5:Y:S02]  /*07f0*/  TEX.LL RZ, R2, R6, R3, UR6, 2D, 0x1 ;  /* 0x28ff060306027f60 */ /* 0x002f6400089e01ff */
[----:B-----5:R-:W-:-:S07]  /*0800*/  FFMA R0, R5, R2, R0 ;  /* 0x0000000205007223 */ /* 0x020fce0000000000 */
.L_x_32:
[----:B------:R-:W0:Y:S02]  /*0810*/  LDC.64 R2, c[0x0][0x380] ;  /* 0x0000e000ff027b82 */ /* 0x000e240000000a00 */
[----:B0-----:R-:W-:-:S05]  /*0820*/  IMAD.WIDE R10, R10, 0x4, R2 ;  /* 0x000000040a0a7825 */ /* 0x001fca00078e0202 */
[----:B------:R-:W-:Y:S01]  /*0830*/  STG.E desc[UR12][R10.64], R0 ;  /* 0x000000000a007986 */ /* 0x000fe2000c10190c */
[----:B------:R-:W-:Y:S05]  /*0840*/  EXIT ;  /* 0x000000000000794d */ /* 0x000fea0003800000 */
        .weak           $__internal_1_$__cuda_sm3x_div_rn_noftz_f32_slowpath
        .type           $__internal_1_$__cuda_sm3x_div_rn_noftz_f32_slowpath,@function
        .size           $__internal_1_$__cuda_sm3x_div_rn_noftz_f32_slowpath,(.L_x_56 - $__internal_1_$__cuda_sm3x_div_rn_noftz_f32_slowpath)
$__internal_1_$__cuda_sm3x_div_rn_noftz_f32_slowpath:
[----:B------:R-:W-:Y:S01]  /*0850*/  SHF.R.U32.HI R11, RZ, 0x17, R4 ;  /* 0x00000017ff0b7819 */ /* 0x000fe20000011604 */
[----:B------:R-:W-:Y:S01]  /*0860*/  BSSY.RECONVERGENT B1, `(.L_x_35) ;  /* 0x0000062000017945 */ /* 0x000fe20003800200 */
[----:B------:R-:W-:Y:S02]  /*0870*/  SHF.R.U32.HI R9, RZ, 0x17, R3 ;  /* 0x00000017ff097819 */ /* 0x000fe40000011603 */
[----:B------:R-:W-:Y:S02]  /*0880*/  LOP3.LUT R11, R11, 0xff, RZ, 0xc0, !PT ;  /* 0x000000ff0b0b7812 */ /* 0x000fe400078ec0ff */
[----:B------:R-:W-:-:S03]  /*0890*/  LOP3.LUT R15, R9, 0xff, RZ, 0xc0, !PT ;  /* 0x000000ff090f7812 */ /* 0x000fc600078ec0ff */
[----:B------:R-:W-:Y:S02]  /*08a0*/  VIADD R14, R11, 0xffffffff ;  /* 0xffffffff0b0e7836 */ /* 0x000fe40000000000 */
[----:B------:R-:W-:-:S03]  /*08b0*/  VIADD R13, R15, 0xffffffff ;  /* 0xffffffff0f0d7836 */ /* 0x000fc60000000000 */
        /* <DEDUP_REMOVED lines=22> */
[----:B------:R-:W-:Y:S02]  /*0a20*/  @P0 IMAD.MOV.U32 R9, RZ, RZ, RZ ;  /* 0x000000ffff090224 */ /* 0x000fe400078e00ff */
[----:B------:R-:W-:Y:S01]  /*0a30*/  @!P0 FFMA R3, R3, 1.84467440737095516160e+19, RZ ;  /* 0x5f80000003038823 */ /* 0x000fe200000000ff */
[----:B------:R-:W-:Y:S02]  /*0a40*/  @!P0 IMAD.MOV.U32 R9, RZ, RZ, -0x40 ;  /* 0xffffffc0ff098424 */ /* 0x000fe400078e00ff */
[----:B------:R-:W-:-:S03]  /*0a50*/  @!P1 FFMA R4, R4, 1.84467440737095516160e+19, RZ ;  /* 0x5f80000004049823 */ /* 0x000fc600000000ff */
[----:B------:R-:W-:-:S07]  /*0a60*/  @!P1 IADD3 R9, PT, PT, R9, 0x40, RZ ;  /* 0x0000004009099810 */ /* 0x000fce0007ffe0ff */
.L_x_36:
[----:B------:R-:W-:Y:S01]  /*0a70*/  LEA R13, R11, 0xc0800000, 0x17 ;  /* 0xc08000000b0d7811 */ /* 0x000fe200078eb8ff */
[----:B------:R-:W-:Y:S04]  /*0a80*/  BSSY.RECONVERGENT B2, `(.L_x_41) ;  /* 0x0000036000027945 */ /* 0x000fe80003800200 */
[----:B------:R-:W-:Y:S02]  /*0a90*/  IMAD.IADD R13, R4, 0x1, -R13 ;  /* 0x00000001040d7824 */ /* 0x000fe400078e0a0d */
[----:B------:R-:W-:Y:S02]  /*0aa0*/  VIADD R4, R15, 0xffffff81 ;  /* 0xffffff810f047836 */ /* 0x000fe40000000000 */
[----:B------:R-:W0:Y:S01]  /*0ab0*/  MUFU.RCP R14, R13 ;  /* 0x0000000d000e7308 */ /* 0x000e220000001000 */
[----:B------:R-:W-:Y:S01]  /*0ac0*/  FADD.FTZ R16, -R13, -RZ ;  /* 0x800000ff0d107221 */ /* 0x000fe20000010100 */
[----:B------:R-:W-:-:S03]  /*0ad0*/  IMAD R3, R4, -0x800000, R3 ;  /* 0xff80000004037824 */ /* 0x000fc600078e0203 */
[----:B0-----:R-:W-:-:S04]  /*0ae0*/  FFMA R15, R14, R16, 1 ;  /* 0x3f8000000e0f7423 */ /* 0x001fc80000000010 */
[----:B------:R-:W-:-:S04]  /*0af0*/  FFMA R17, R14, R15, R14 ;  /* 0x0000000f0e117223 */ /* 0x000fc8000000000e */
[----:B------:R-:W-:-:S04]  /*0b00*/  FFMA R14, R3, R17, RZ ;  /* 0x00000011030e7223 */ /* 0x000fc800000000ff */
[----:B------:R-:W-:-:S04]  /*0b10*/  FFMA R15, R16, R14, R3 ;  /* 0x0000000e100f7223 */ /* 0x000fc80000000003 */
[----:B------:R-:W-:Y:S01]  /*0b20*/  FFMA R18, R17, R15, R14 ;  /* 0x0000000f11127223 */ /* 0x000fe2000000000e */
[----:B------:R-:W-:-:S03]  /*0b30*/  IADD3 R14, PT, PT, R4, 0x7f, -R11 ;  /* 0x0000007f040e7810 */ /* 0x000fc60007ffe80b */
[----:B------:R-:W-:Y:S01]  /*0b40*/  FFMA R15, R16, R18, R3 ;  /* 0x00000012100f7223 */ /* 0x000fe20000000003 */
[----:B------:R-:W-:-:S03]  /*0b50*/  IADD3 R14, PT, PT, R14, R9, RZ ;  /* 0x000000090e0e7210 */ /* 0x000fc60007ffe0ff */
[----:B------:R-:W-:-:S05]  /*0b60*/  FFMA R3, R17, R15, R18 ;  /* 0x0000000f11037223 */ /* 0x000fca0000000012 */
[----:B------:R-:W-:-:S04]  /*0b70*/  SHF.R.U32.HI R4, RZ, 0x17, R3 ;  /* 0x00000017ff047819 */ /* 0x000fc80000011603 */
[----:B------:R-:W-:-:S05]  /*0b80*/  LOP3.LUT R4, R4, 0xff, RZ, 0xc0, !PT ;  /* 0x000000ff04047812 */ /* 0x000fca00078ec0ff */
[----:B------:R-:W-:-:S04]  /*0b90*/  IMAD.IADD R13, R4, 0x1, R14 ;  /* 0x00000001040d7824 */ /* 0x000fc800078e020e */
        /* <DEDUP_REMOVED lines=10> */
[-CC-:B------:R-:W-:Y:S01]  /*0c40*/  FFMA.RZ R4, R17, R15.reuse, R18.reuse ;  /* 0x0000000f11047223 */ /* 0x180fe2000000c012 */
[----:B------:R-:W-:Y:S01]  /*0c50*/  IADD3 R14, PT, PT, R13, 0x20, RZ ;  /* 0x000000200d0e7810 */ /* 0x000fe20007ffe0ff */
[-CC-:B------:R-:W-:Y:S01]  /*0c60*/  FFMA.RM R9, R17, R15.reuse, R18.reuse ;  /* 0x0000000f11097223 */ /* 0x180fe20000004012 */
[----:B------:R-:W-:Y:S02]  /*0c70*/  ISETP.NE.AND P2, PT, R13, RZ, PT ;  /* 0x000000ff0d00720c */ /* 0x000fe40003f45270 */
[----:B------:R-:W-:Y:S01]  /*0c80*/  LOP3.LUT R11, R4, 0x7fffff, RZ, 0xc0, !PT ;  /* 0x007fffff040b7812 */ /* 0x000fe200078ec0ff */
[----:B------:R-:W-:Y:S01]  /*0c90*/  FFMA.RP R4, R17, R15, R18 ;  /* 0x0000000f11047223 */ /* 0x000fe20000008012 */
[----:B------:R-:W-:Y:S01]  /*0ca0*/  ISETP.NE.AND P1, PT, R13, RZ, PT ;  /* 0x000000ff0d00720c */ /* 0x000fe20003f25270 */
[----:B------:R-:W-:Y:S01]  /*0cb0*/  IMAD.MOV R13, RZ, RZ, -R13 ;  /* 0x000000ffff0d7224 */ /* 0x000fe200078e0a0d */
[----:B------:R-:W-:Y:S02]  /*0cc0*/  LOP3.LUT R11, R11, 0x800000, RZ, 0xfc, !PT ;  /* 0x008000000b0b7812 */ /* 0x000fe400078efcff */
[----:B------:R-:W-:-:S02]  /*0cd0*/  FSETP.NEU.FTZ.AND P0, PT, R4, R9, PT ;  /* 0x000000090400720b */ /* 0x000fc40003f1d000 */
[----:B------:R-:W-:Y:S02]  /*0ce0*/  SHF.L.U32 R14, R11, R14, RZ ;  /* 0x0000000e0b0e7219 */ /* 0x000fe400000006ff */
[----:B------:R-:W-:Y:S02]  /*0cf0*/  SEL R4, R13, RZ, P2 ;  /* 0x000000ff0d047207 */ /* 0x000fe40001000000 */
[----:B------:R-:W-:Y:S02]  /*0d00*/  ISETP.NE.AND P1, PT, R14, RZ, P1 ;  /* 0x000000ff0e00720c */ /* 0x000fe40000f25270 */
[----:B------:R-:W-:Y:S02]  /*0d10*/  SHF.R.U32.HI R4, RZ, R4, R11 ;  /* 0x00000004ff047219 */ /* 0x000fe4000001160b */
[----:B------:R-:W-:Y:S02]  /*0d20*/  PLOP3.LUT P0, PT, P0, P1, PT, 0xf8, 0x8f ;  /* 0x00000000008f781c */ /* 0x000fe40000703f70 */
[----:B------:R-:W-:-:S02]  /*0d30*/  SHF.R.U32.HI R14, RZ, 0x1, R4 ;  /* 0x00000001ff0e7819 */ /* 0x000fc40000011604 */
[----:B------:R-:W-:-:S04]  /*0d40*/  SEL R9, RZ, 0x1, !P0 ;  /* 0x00000001ff097807 */ /* 0x000fc80004000000 */
[----:B------:R-:W-:-:S04]  /*0d50*/  LOP3.LUT R9, R9, 0x1, R14, 0xf8, !PT ;  /* 0x0000000109097812 */ /* 0x000fc800078ef80e */
[----:B------:R-:W-:-:S05]  /*0d60*/  LOP3.LUT R9, R9, R4, RZ, 0xc0, !PT ;  /* 0x0000000409097212 */ /* 0x000fca00078ec0ff */
[----:B------:R-:W-:-:S05]  /*0d70*/  IMAD.IADD R14, R14, 0x1, R9 ;  /* 0x000000010e0e7824 */ /* 0x000fca00078e0209 */
[----:B------:R-:W-:Y:S01]  /*0d80*/  LOP3.LUT R3, R14, R3, RZ, 0xfc, !PT ;  /* 0x000000030e037212 */ /* 0x000fe200078efcff */
[----:B------:R-:W-:Y:S06]  /*0d90*/  BRA `(.L_x_44) ;  /* 0x0000000000107947 */ /* 0x000fec0003800000 */
.L_x_43:
[----:B------:R-:W-:-:S04]  /*0da0*/  LOP3.LUT R3, R3, 0x80000000, RZ, 0xc0, !PT ;  /* 0x8000000003037812 */ /* 0x000fc800078ec0ff */
[----:B------:R-:W-:Y:S01]  /*0db0*/  LOP3.LUT R3, R3, 0x7f800000, RZ, 0xfc, !PT ;  /* 0x7f80000003037812 */ /* 0x000fe200078efcff */
[----:B------:R-:W-:Y:S06]  /*0dc0*/  BRA `(.L_x_44) ;  /* 0x0000000000047947 */ /* 0x000fec0003800000 */
.L_x_42:
[----:B------:R-:W-:-:S07]  /*0dd0*/  LEA R3, R14, R3, 0x17 ;  /* 0x000000030e037211 */ /* 0x000fce00078eb8ff */
.L_x_44:
[----:B------:R-:W-:Y:S05]  /*0de0*/  BSYNC.RECONVERGENT B2 ;  /* 0x0000000000027941 */ /* 0x000fea0003800200 */
.L_x_41:
[----:B------:R-:W-:Y:S05]  /*0df0*/  BRA `(.L_x_45) ;  /* 0x0000000000207947 */ /* 0x000fea0003800000 */
.L_x_40:
[----:B------:R-:W-:-:S04]  /*0e00*/  LOP3.LUT R3, R4, 0x80000000, R3, 0x48, !PT ;  /* 0x8000000004037812 */ /* 0x000fc800078e4803 */
[----:B------:R-:W-:Y:S01]  /*0e10*/  LOP3.LUT R3, R3, 0x7f800000, RZ, 0xfc, !PT ;  /* 0x7f80000003037812 */ /* 0x000fe200078efcff */
[----:B------:R-:W-:Y:S06]  /*0e20*/  BRA `(.L_x_45) ;  /* 0x0000000000147947 */ /* 0x000fec0003800000 */
.L_x_39:
[----:B------:R-:W-:Y:S01]  /*0e30*/  LOP3.LUT R3, R4, 0x80000000, R3, 0x48, !PT ;  /* 0x8000000004037812 */ /* 0x000fe200078e4803 */
[----:B------:R-:W-:Y:S06]  /*0e40*/  BRA `(.L_x_45) ;  /* 0x00000000000c7947 */ /* 0x000fec0003800000 */
.L_x_38:
[----:B------:R-:W0:Y:S01]  /*0e50*/  MUFU.RSQ R3, -QNAN ;  /* 0xffc0000000037908 */ /* 0x000e220000001400 */
[----:B------:R-:W-:Y:S05]  /*0e60*/  BRA `(.L_x_45) ;  /* 0x0000000000047947 */ /* 0x000fea0003800000 */
.L_x_37:
[----:B------:R-:W-:-:S07]  /*0e70*/  FADD.FTZ R3, R3, R4 ;  /* 0x0000000403037221 */ /* 0x000fce0000010000 */
.L_x_45:
[----:B------:R-:W-:Y:S05]  /*0e80*/  BSYNC.RECONVERGENT B1 ;  /* 0x0000000000017941 */ /* 0x000fea0003800200 */
.L_x_35:
[----:B------:R-:W-:-:S04]  /*0e90*/  IMAD.MOV.U32 R13, RZ, RZ, 0x0 ;  /* 0x00000000ff0d7424 */ /* 0x000fc800078e00ff */
[----:B0-----:R-:W-:Y:S05]  /*0ea0*/  RET.REL.NODEC R12 `(_Z11mul_texturePfiiiiiyy) ;  /* 0xfffffff00c547950 */ /* 0x001fea0003c3ffff */
.L_x_46:
        /* <DEDUP_REMOVED lines=13> */
.L_x_56:


//--------------------- .text._Z13matMul_sharedPfS_S_iii --------------------------
	.section	.text._Z13matMul_sharedPfS_S_iii,"ax",@progbits
	.align	128
        .global         _Z13matMul_sharedPfS_S_iii
        .type           _Z13matMul_sharedPfS_S_iii,@function
        .size           _Z13matMul_sharedPfS_S_iii,(.L_x_59 - _Z13matMul_sharedPfS_S_iii)
        .other          _Z13matMul_sharedPfS_S_iii,@"STO_CUDA_ENTRY STV_DEFAULT"
_Z13matMul_sharedPfS_S_iii:
.text._Z13matMul_sharedPfS_S_iii:
[----:B------:R-:W0:Y:S08]  /*0000*/  LDC R1, c[0x0][0x37c] ;  /* 0x0000df00ff017b82 */ /* 0x000e300000000800 */
[----:B------:R-:W1:Y:S01]  /*0010*/  LDC R0, c[0x0][0x360] ;  /* 0x0000d800ff007b82 */ /* 0x000e620000000800 */
[----:B------:R-:W2:Y:S01]  /*0020*/  LDCU.64 UR36, c[0x0][0x358] ;  /* 0x00006b00ff2477ac */ /* 0x000ea20008000a00 */
[----:B------:R-:W3:Y:S06]  /*0030*/  LDCU UR38, c[0x0][0x3a0] ;  /* 0x00007400ff2677ac */ /* 0x000eec0008000800 */
[----:B------:R-:W4:Y:S01]  /*0040*/  LDC R2, c[0x0][0x364] ;  /* 0x0000d900ff027b82 */ /* 0x000f220000000800 */
[----:B-1----:R-:W-:-:S02]  /*0050*/  ISETP.EQ.AND P1, PT, R0, 0x10, PT ;  /* 0x000000100000780c */ /* 0x002fc40003f22270 */
[----:B----4-:R-:W-:-:S13]  /*0060*/  ISETP.NE.AND P0, PT, R2, 0x10, PT ;  /* 0x000000100200780c */ /* 0x010fda0003f05270 */
[----:B0-23--:R-:W-:Y:S05]  /*0070*/  @!P0 BRA P1, `(.L_x_47) ;  /* 0x0000000000408947 */ /* 0x00dfea0000800000 */
[----:B------:R-:W-:Y:S01]  /*0080*/  MOV R0, 0x18 ;  /* 0x0000001800007802 */ /* 0x000fe20000000f00 */
[----:B------:R-:W0:Y:S01]  /*0090*/  LDCU.64 UR4, c[0x4][0x8] ;  /* 0x01000100ff0477ac */ /* 0x000e220008000a00 */
[----:B------:R-:W-:Y:S02]  /*00a0*/  HFMA2 R8, -RZ, RZ, 0, 6.4373016357421875e-06 ;  /* 0x0000006cff087431 */ /* 0x000fe400000001ff */
[----:B------:R-:W-:Y:S01]  /*00b0*/  IMAD.MOV.U32 R12, RZ, RZ, 0x1 ;  /* 0x00000001ff0c7424 */ /* 0x000fe200078e00ff */
[----:B------:R1:W2:Y:S01]  /*00c0*/  LDC.64 R2, c[0x4][R0] ;  /* 0x0100000000027b82 */ /* 0x0002a20000000a00 */
[----:B------:R-:W3:Y:S01]  /*00d0*/  LDCU.64 UR6, c[0x4][0x10] ;  /* 0x01000200ff0677ac */ /* 0x000ee20008000a00 */
[----:B------:R-:W-:Y:S01]  /*00e0*/  MOV R13, RZ ;  /* 0x000000ff000d7202 */ /* 0x000fe20000000f00 */
[----:B------:R-:W4:Y:S01]  /*00f0*/  LDCU.64 UR8, c[0x4][URZ] ;  /* 0x01000000ff0877ac */ /* 0x000f220008000a00 */
[----:B0-----:R-:W-:Y:S02]  /*0100*/  MOV R4, UR4 ;  /* 0x0000000400047c02 */ /* 0x001fe40008000f00 */
[----:B------:R-:W-:-:S02]  /*0110*/  MOV R5, UR5 ;  /* 0x0000000500057c02 */ /* 0x000fc40008000f00 */
[----:B---3--:R-:W-:Y:S01]  /*0120*/  MOV R6, UR6 ;  /* 0x0000000600067c02 */ /* 0x008fe20008000f00 */
[----:B------:R-:W-:Y:S01]  /*0130*/  IMAD.U32 R7, RZ, RZ, UR7 ;  /* 0x00000007ff077e24 */ /* 0x000fe2000f8e00ff */
[----:B----4-:R-:W-:Y:S02]  /*0140*/  MOV R10, UR8 ;  /* 0x00000008000a7c02 */ /* 0x010fe40008000f00 */
[----:B-1----:R-:W-:-:S07]  /*0150*/  MOV R11, UR9 ;  /* 0x00000009000b7c02 */ /* 0x002fce0008000f00 */
[----:B------:R-:W-:-:S07]  /*0160*/  LEPC R20, `(.L_x_47) ;  /* 0x000000001014794e */ /* 0x000fce0000000000 */
[----:B--2---:R-:W-:Y:S05]  /*0170*/  CALL.ABS.NOINC R2 ;  /* 0x0000000002007343 */ /* 0x004fea0003c00000 */
.L_x_47:
[----:B------:R-:W0:Y:S01]  /*0180*/  LDC.64 R8, c[0x0][0x398] ;  /* 0x0000e600ff087b82 */ /* 0x000e220000000a00 */
[----:B------:R-:W1:Y:S01]  /*0190*/  LDCU UR4, c[0x0][0x3a0] ;  /* 0x00007400ff0477ac */ /* 0x000e620008000800 */
[----:B------:R-:W2:Y:S01]  /*01a0*/  S2R R6, SR_TID.Y ;  /* 0x0000000000067919 */ /* 0x000ea20000002200 */
[----:B------:R-:W2:Y:S01]  /*01b0*/  S2R R7, SR_CTAID.Y ;  /* 0x0000000000077919 */ /* 0x000ea20000002600 */
[----:B------:R-:W3:Y:S01]  /*01c0*/  S2R R4, SR_TID.X ;  /* 0x0000000000047919 */ /* 0x000ee20000002100 */
[----:B------:R-:W3:Y:S01]  /*01d0*/  S2R R5, SR_CTAID.X ;  /* 0x0000000000057919 */ /* 0x000ee20000002500 */
[----:B-1----:R-:W-:Y:S02]  /*01e0*/  MOV R2, UR4 ;  /* 0x0000000400027c02 */ /* 0x002fe40008000f00 */
[----:B0-----:R-:W-:-:S04]  /*01f0*/  ISETP.NE.AND P0, PT, R8, R9, PT ;  /* 0x000000090800720c */ /* 0x001fc80003f05270 */
[----:B------:R-:W-:-:S04]  /*0200*/  SEL R3, RZ, 0x1, P0 ;  /* 0x00000001ff037807 */ /* 0x000fc80000000000 */
[----:B------:R-:W-:Y:S02]  /*0210*/  ISETP.NE.AND P0, PT, R3, R2, PT ;  /* 0x000000020300720c */ /* 0x000fe40003f05270 */
[----:B--2---:R-:W-:Y:S01]  /*0220*/  LEA R7, R7, R6, 0x4 ;  /* 0x0000000607077211 */ /* 0x004fe200078e20ff */
[----:B---3--:R-:W-:-:S10]  /*0230*/  IMAD R5, R5, 0x10, R4 ;  /* 0x0000001005057824 */ /* 0x008fd400078e0204 */
[----:B------:R-:W-:Y:S05]  /*0240*/  @!P0 BRA `(.L_x_48) ;  /* 0x0000000400ec8947 */ /* 0x000fea0003800000 */
[----:B------:R-:W-:Y:S01]  /*0250*/  I2FP.F32.S32 R0, R9 ;  /* 0x0000000900007245 */ /* 0x000fe20000201400 */
[----:B------:R-:W-:-:S04]  /*0260*/  HFMA2 R3, -RZ, RZ, 0, 0 ;  /* 0x00000000ff037431 */ /* 0x000fc800000001ff */
[----:B------:R-:W-:-:S06]  /*0270*/  FMUL R0, R0, 0.0625 ;  /* 0x3d80000000007820 */ /* 0x000fcc0000400000 */
[----:B------:R-:W0:Y:S02]  /*0280*/  FRND.CEIL R0, R0 ;  /* 0x0000000000007307 */ /* 0x000e240000209000 */
[----:B0-----:R-:W-:-:S13]  /*0290*/  FSETP.GT.AND P0, PT, R0, RZ, PT ;  /* 0x000000ff0000720b */ /* 0x001fda0003f04000 */
[----:B------:R-:W-:Y:S05]  /*02a0*/  @!P0 BRA `(.L_x_49) ;  /* 0x0000000400b48947 */ /* 0x000fea0003800000 */
[----:B------:R-:W0:Y:S01]  /*02b0*/  S2UR UR6, SR_CgaCtaId ;  /* 0x00000000000679c3 */ /* 0x000e220000008800 */
[----:B------:R-:W-:Y:S01]  /*02c0*/  UMOV UR4, 0x400 ;  /* 0x0000040000047882 */ /* 0x000fe20000000000 */
[----:B------:R-:W-:Y:S01]  /*02d0*/  IADD3 R16, PT, PT, R9, -0x1, RZ ;  /* 0xffffffff09107810 */ /* 0x000fe20007ffe0ff */
[----:B------:R-:W-:Y:S01]  /*02e0*/  UIADD3 UR5, UPT, UPT, UR4, 0x400, URZ ;  /* 0x0000040004057890 */ /* 0x000fe2000fffe0ff */
[----:B------:R-:W-:Y:S01]  /*02f0*/  MOV R3, RZ ;  /* 0x000000ff00037202 */ /* 0x000fe20000000f00 */
[----:B------:R-:W-:Y:S01]  /*0300*/  IMAD.MOV.U32 R17, RZ, RZ, RZ ;  /* 0x000000ffff117224 */ /* 0x000fe200078e00ff */
[----:B------:R-:W-:Y:S02]  /*0310*/  VIMNMX.U32 R9, PT, PT, R16, 0xf, PT ;  /* 0x0000000f10097848 */ /* 0x000fe40003fe0000 */
[----:B------:R-:W1:Y:S02]  /*0320*/  LDC.64 R10, c[0x0][0x398] ;  /* 0x0000e600ff0a7b82 */ /* 0x000e640000000a00 */
[----:B------:R-:W-:Y:S01]  /*0330*/  IADD3 R9, PT, PT, R9, 0x1, RZ ;  /* 0x0000000109097810 */ /* 0x000fe20007ffe0ff */
[----:B0-----:R-:W-:-:S02]  /*0340*/  ULEA UR4, UR6, UR4, 0x18 ;  /* 0x0000000406047291 */ /* 0x001fc4000f8ec0ff */
[----:B------:R-:W-:-:S04]  /*0350*/  ULEA UR5, UR6, UR5, 0x18 ;  /* 0x0000000506057291 */ /* 0x000fc8000f8ec0ff */
[----:B------:R-:W-:Y:S02]  /*0360*/  LEA R21, R6, UR4, 0x6 ;  /* 0x0000000406157c11 */ /* 0x000fe4000f8e30ff */
[C---:B------:R-:W-:Y:S02]  /*0370*/  LEA R19, R4.reuse, UR5, 0x2 ;  /* 0x0000000504137c11 */ /* 0x040fe4000f8e10ff */
[----:B------:R-:W-:Y:S02]  /*0380*/  LEA R20, R4, R21, 0x2 ;  /* 0x0000001504147211 */ /* 0x000fe400078e10ff */
[----:B------:R-:W-:-:S07]  /*0390*/  LEA R18, R6, R19, 0x6 ;  /* 0x0000001306127211 */ /* 0x000fce00078e30ff */
.L_x_51:
[C---:B------:R-:W-:Y:S01]  /*03a0*/  LEA R24, R17.reuse, R6, 0x4 ;  /* 0x0000000611187211 */ /* 0x040fe200078e20ff */
[----:B------:R-:W-:Y:S01]  /*03b0*/  IMAD R22, R17, 0x10, R4 ;  /* 0x0000001011167824 */ /* 0x000fe200078e0204 */
[----:B------:R-:W-:Y:S02]  /*03c0*/  MOV R2, UR38 ;  /* 0x0000002600027c02 */ /* 0x000fe40008000f00 */
[-C--:B-1----:R-:W-:Y:S02]  /*03d0*/  ISETP.GE.AND P0, PT, R24, R11.reuse, PT ;  /* 0x0000000b1800720c */ /* 0x082fe40003f06270 */
[----:B------:R-:W-:Y:S02]  /*03e0*/  MOV R8, R10 ;  /* 0x0000000a00087202 */ /* 0x000fe40000000f00 */
[----:B------:R-:W-:Y:S02]  /*03f0*/  ISETP.GE.AND P1, PT, R22, R11, PT ;  /* 0x0000000b1600720c */ /* 0x000fe40003f26270 */
[----:B------:R-:W-:-:S02]  /*0400*/  ISETP.GE.OR P0, PT, R5, R2, P0 ;  /* 0x000000020500720c */ /* 0x000fc40000706670 */
[----:B------:R-:W-:-:S11]  /*0410*/  ISETP.GE.OR P1, PT, R7, R8, P1 ;  /* 0x000000080700720c */ /* 0x000fd60000f26670 */
[----:B0-----:R-:W0:Y:S01]  /*0420*/  @!P0 LDC.64 R12, c[0x0][0x388] ;  /* 0x0000e200ff0c8b82 */ /* 0x001e220000000a00 */
[----:B------:R-:W-:Y:S02]  /*0430*/  @!P0 IMAD R25, R24, R2, R5 ;  /* 0x0000000218198224 */ /* 0x000fe400078e0205 */
[----:B------:R-:W-:-:S05]  /*0440*/  @!P1 IMAD R23, R7, R11, R22 ;  /* 0x0000000b07179224 */ /* 0x000fca00078e0216 */
[----:B------:R-:W1:Y:S01]  /*0450*/  @!P1 LDC.64 R14, c[0x0][0x380] ;  /* 0x0000e000ff0e9b82 */ /* 0x000e620000000a00 */
[----:B0-----:R-:W-:-:S04]  /*0460*/  @!P0 IMAD.WIDE R12, R25, 0x4, R12 ;  /* 0x00000004190c8825 */ /* 0x001fc800078e020c */
[----:B------:R-:W-:Y:S02]  /*0470*/  HFMA2 R25, -RZ, RZ, 0, 0 ;  /* 0x00000000ff197431 */ /* 0x000fe400000001ff */
[----:B-1----:R-:W-:-:S04]  /*0480*/  @!P1 IMAD.WIDE R14, R23, 0x4, R14 ;  /* 0x00000004170e9825 */ /* 0x002fc800078e020e */
[----:B------:R-:W2:Y:S01]  /*0490*/  @!P0 LDG.E R25, desc[UR36][R12.64] ;  /* 0x000000240c198981 */ /* 0x000ea2000c1e1900 */
[----:B------:R-:W-:-:S06]  /*04a0*/  IMAD.MOV.U32 R23, RZ, RZ, RZ ;  /* 0x000000ffff177224 */ /* 0x000fcc00078e00ff */
[----:B------:R-:W3:Y:S01]  /*04b0*/  @!P1 LDG.E R23, desc[UR36][R14.64] ;  /* 0x000000240e179981 */ /* 0x000ee2000c1e1900 */
[----:B------:R-:W-:Y:S01]  /*04c0*/  ISETP.GE.AND P0, PT, R11, 0x1, PT ;  /* 0x000000010b00780c */ /* 0x000fe20003f06270 */
[----:B------:R-:W-:Y:S05]  /*04d0*/  WARPSYNC.ALL ;  /* 0x0000000000007948 */ /* 0x000fea0003800000 */
[----:B---3--:R0:W-:Y:S04]  /*04e0*/  STS [R20], R23 ;  /* 0x0000001714007388 */ /* 0x0081e80000000800 */
[----:B--2---:R0:W-:Y:S01]  /*04f0*/  STS [R18], R25 ;  /* 0x0000001912007388 */ /* 0x0041e20000000800 */
[----:B------:R-:W-:Y:S06]  /*0500*/  BAR.SYNC.DEFER_BLOCKING 0x0 ;  /* 0x0000000000007b1d */ /* 0x000fec0000010000 */
[----:B------:R-:W-:Y:S05]  /*0510*/  @!P0 BRA `(.L_x_50) ;  /* 0x0000000400048947 */ /* 0x000fea0003800000 */
[----:B------:R-:W-:Y:S01]  /*0520*/  LDS R22, [R19] ;  /* 0x0000000013167984 */ /* 0x000fe20000000800 */
[----:B------:R-:W-:-:S03]  /*0530*/  ISETP.NE.AND P0, PT, R16, RZ, PT ;  /* 0x000000ff1000720c */ /* 0x000fc60003f05270 */
[----:B------:R-:W1:Y:S02]  /*0540*/  LDS.128 R12, [R21] ;  /* 0x00000000150c7984 */ /* 0x000e640000000c00 */
[----:B-1----:R-:W-:-:S08]  /*0550*/  FFMA R3, R12, R22, R3 ;  /* 0x000000160c037223 */ /* 0x002fd00000000003 */
[----:B------:R-:W-:Y:S05]  /*0560*/  @!P0 BRA `(.L_x_50) ;  /* 0x0000000000f08947 */ /* 0x000fea0003800000 */
[----:B------:R-:W1:Y:S01]  /*0570*/  LDS R12, [R19+0x40] ;  /* 0x00004000130c7984 */ /* 0x000e620000000800 */
[----:B------:R-:W-:Y:S01]  /*0580*/  ISETP.NE.AND P0, PT, R9, 0x2, PT ;  /* 0x000000020900780c */ /* 0x000fe20003f05270 */
[----:B-1----:R-:W-:-:S12]  /*0590*/  FFMA R3, R12, R13, R3 ;  /* 0x0000000d0c037223 */ /* 0x002fd80000000003 */
        /* <DEDUP_REMOVED lines=9> */
[----:B------:R-:W-:Y:S01]  /*0630*/  LDS R22, [R19+0x100] ;  /* 0x0001000013167984 */ /* 0x000fe20000000800 */
[----:B------:R-:W-:-:S03]  /*0640*/  ISETP.NE.AND P0, PT, R9, 0x5, PT ;  /* 0x000000050900780c */ /* 0x000fc60003f05270 */
[----:B------:R-:W1:Y:S02]  /*0650*/  LDS.128 R12, [R21+0x10] ;  /* 0x00001000150c7984 */ /* 0x000e640000000c00 */
        /* <DEDUP_REMOVED lines=40> */
[----:B------:R-:W-:Y:S01]  /*08e0*/  ISETP.NE.AND P0, PT, R9, 0xf, PT ;  /* 0x0000000f0900780c */ /* 0x000fe20003f05270 */
[----:B------:R-:W1:-:S12]  /*08f0*/  LDS R12, [R19+0x380] ;  /* 0x00038000130c7984 */ /* 0x000e580000000800 */
[----:B------:R-:W2:Y:S01]  /*0900*/  @P0 LDS R22, [R19+0x3c0] ;  /* 0x0003c00013160984 */ /* 0x000ea20000000800 */
[----:B-1----:R-:W-:-:S04]  /*0910*/  FFMA R3, R12, R14, R3 ;  /* 0x0000000e0c037223 */ /* 0x002fc80000000003 */
[----:B--2---:R-:W-:-:S07]  /*0920*/  @P0 FFMA R3, R22, R15, R3 ;  /* 0x0000000f16030223 */ /* 0x004fce0000000003 */
.L_x_50:
[----:B------:R-:W-:Y:S01]  /*0930*/  IADD3 R17, PT, PT, R17, 0x1, RZ ;  /* 0x0000000111117810 */ /* 0x000fe20007ffe0ff */
[----:B------:R-:W-:Y:S03]  /*0940*/  BAR.SYNC.DEFER_BLOCKING 0x0 ;  /* 0x0000000000007b1d */ /* 0x000fe60000010000 */
[----:B------:R-:W-:-:S04]  /*0950*/  I2FP.F32.U32 R13, R17 ;  /* 0x00000011000d7245 */ /* 0x000fc80000201000 */
[----:B------:R-:W-:-:S13]  /*0960*/  FSETP.GT.AND P0, PT, R0, R13, PT ;  /* 0x0000000d0000720b */ /* 0x000fda0003f04000 */
[----:B------:R-:W-:Y:S05]  /*0970*/  @P0 BRA `(.L_x_51) ;  /* 0xfffffff800880947 */ /* 0x000fea000383ffff */
.L_x_49:
[----:B------:R-:W-:-:S04]  /*0980*/  ISETP.GE.AND P0, PT, R5, R2, PT ;  /* 0x000000020500720c */ /* 0x000fc80003f06270 */
[----:B------:R-:W-:-:S13]  /*0990*/  ISETP.GE.OR P0, PT, R7, R8, P0 ;  /* 0x000000080700720c */ /* 0x000fda0000706670 */
[----:B------:R-:W-:Y:S05]  /*09a0*/  @P0 EXIT ;  /* 0x000000000000094d */ /* 0x000fea0003800000 */
[----:B------:R-:W1:Y:S01]  /*09b0*/  LDC.64 R8, c[0x0][0x390] ;  /* 0x0000e400ff087b82 */ /* 0x000e620000000a00 */
[----:B------:R-:W-:-:S04]  /*09c0*/  IMAD R5, R7, R2, R5 ;  /* 0x0000000207057224 */ /* 0x000fc800078e0205 */
[----:B-1----:R-:W-:-:S05]  /*09d0*/  IMAD.WIDE R4, R5, 0x4, R8 ;  /* 0x0000000405047825 */ /* 0x002fca00078e0208 */
[----:B------:R-:W-:Y:S01]  /*09e0*/  STG.E desc[UR36][R4.64], R3 ;  /* 0x0000000304007986 */ /* 0x000fe2000c101924 */
[----:B------:R-:W-:Y:S05]  /*09f0*/  EXIT ;  /* 0x000000000000794d */ /* 0x000fea0003800000 */
.L_x_48:
[----:B------:R-:W0:Y:S01]  /*0a00*/  LDC.64 R2, c[0x0][0x390] ;  /* 0x0000e400ff027b82 */ /* 0x000e220000000a00 */
[----:B------:R-:W-:Y:S01]  /*0a10*/  ISETP.GE.AND P0, PT, R8, 0x10, PT ;  /* 0x000000100800780c */ /* 0x000fe20003f06270 */
[----:B------:R-:W-:Y:S01]  /*0a20*/  IMAD R9, R7, R8, R5 ;  /* 0x0000000807097224 */ /* 0x000fe200078e0205 */
[----:B------:R-:W-:-:S03]  /*0a30*/  MOV R17, RZ ;  /* 0x000000ff00117202 */ /* 0x000fc60000000f00 */
[----:B0-----:R-:W-:-:S08]  /*0a40*/  IMAD.WIDE R2, R9, 0x4, R2 ;  /* 0x0000000409027825 */ /* 0x001fd000078e0202 */
[----:B------:R-:W-:Y:S05]  /*0a50*/  @!P0 BRA `(.L_x_52) ;  /* 0x0000000400408947 */ /* 0x000fea0003800000 */
[----:B------:R-:W-:Y:S01]  /*0a60*/  SHF.R.S32.HI R9, RZ, 0x1f, R8 ;  /* 0x0000001fff097819 */ /* 0x000fe20000011408 */
[-C--:B------:R-:W-:Y:S02]  /*0a70*/  IMAD R7, R7, R8.reuse, RZ ;  /* 0x0000000807077224 */ /* 0x080fe400078e02ff */
[----:B------:R-:W-:Y:S01]  /*0a80*/  IMAD.MOV.U32 R17, RZ, RZ, RZ ;  /* 0x000000ffff117224 */ /* 0x000fe200078e00ff */
[----:B------:R-:W-:-:S04]  /*0a90*/  LEA.HI R9, R9, R8, RZ, 0x4 ;  /* 0x0000000809097211 */ /* 0x000fc800078f20ff */
[----:B------:R-:W-:-:S04]  /*0aa0*/  SHF.R.S32.HI R9, RZ, 0x4, R9 ;  /* 0x00000004ff097819 */ /* 0x000fc80000011409 */
[----:B------:R-:W-:-:S07]  /*0ab0*/  IADD3 R0, PT, PT, -R9, RZ, RZ ;  /* 0x000000ff09007210 */ /* 0x000fce0007ffe1ff */
.L_x_53:
[----:B------:R-:W0:Y:S08]  /*0ac0*/  LDC.64 R20, c[0x0][0x388] ;  /* 0x0000e200ff147b82 */ /* 0x000e300000000a00 */
[----:B------:R-:W1:Y:S01]  /*0ad0*/  LDC.64 R12, c[0x0][0x380] ;  /* 0x0000e000ff0c7b82 */ /* 0x000e620000000a00 */
[----:B0-----:R-:W-:-:S05]  /*0ae0*/  IMAD.WIDE R20, R5, 0x4, R20 ;  /* 0x0000000405147825 */ /* 0x001fca00078e0214 */
[----:B------:R-:W2:Y:S01]  /*0af0*/  LDG.E R28, desc[UR36][R20.64] ;  /* 0x00000024141c7981 */ /* 0x000ea2000c1e1900 */
[----:B-1----:R-:W-:-:S04]  /*0b00*/  IMAD.WIDE.U32 R12, R7, 0x4, R12 ;  /* 0x00000004070c7825 */ /* 0x002fc800078e000c */
[C---:B------:R-:W-:Y:S01]  /*0b10*/  IMAD.WIDE.U32 R24, R8.reuse, 0x4, R20 ;  /* 0x0000000408187825 */ /* 0x040fe200078e0014 */
[----:B------:R-:W2:Y:S04]  /*0b20*/  LDG.E R16, desc[UR36][R12.64] ;  /* 0x000000240c107981 */ /* 0x000ea8000c1e1900 */
[----:B------:R-:W3:Y:S01]  /*0b30*/  LDG.E R18, desc[UR36][R24.64] ;  /* 0x0000002418127981 */ /* 0x000ee2000c1e1900 */
[----:B------:R-:W-:-:S03]  /*0b40*/  IMAD.WIDE.U32 R14, R8, 0x4, R24 ;  /* 0x00000004080e7825 */ /* 0x000fc600078e0018 */
[----:B------:R-:W3:Y:S04]  /*0b50*/  LDG.E R19, desc[UR36][R12.64+0x4] ;  /* 0x000004240c137981 */ /* 0x000ee8000c1e1900 */
[----:B------:R0:W4:Y:S04]  /*0b60*/  LDG.E R10, desc[UR36][R14.64] ;  /* 0x000000240e0a7981 */ /* 0x000128000c1e1900 */
[----:B------:R-:W4:Y:S04]  /*0b70*/  LDG.E R9, desc[UR36][R12.64+0x8] ;  /* 0x000008240c097981 */ /* 0x000f28000c1e1900 */
[----:B------:R-:W5:Y:S01]  /*0b80*/  LDG.E R11, desc[UR36][R12.64+0xc] ;  /* 0x00000c240c0b7981 */ /* 0x000f62000c1e1900 */
[----:B0-----:R-:W-:-:S03]  /*0b90*/  IMAD.WIDE.U32 R14, R8, 0x4, R14 ;  /* 0x00000004080e7825 */ /* 0x001fc600078e000e */
[----:B------:R-:W5:Y:S04]  /*0ba0*/  LDG.E R20, desc[UR36][R12.64+0x10] ;  /* 0x000010240c147981 */ /* 0x000f68000c1e1900 */
[----:B------:R-:W5:Y:S01]  /*0bb0*/  LDG.E R4, desc[UR36][R14.64] ;  /* 0x000000240e047981 */ /* 0x000f62000c1e1900 */
[----:B------:R-:W-:-:S03]  /*0bc0*/  IMAD.WIDE.U32 R22, R8, 0x4, R14 ;  /* 0x0000000408167825 */ /* 0x000fc600078e000e */
[----:B------:R-:W5:Y:S04]  /*0bd0*/  LDG.E R21, desc[UR36][R12.64+0x14] ;  /* 0x000014240c157981 */ /* 0x000f68000c1e1900 */
[----:B------:R0:W5:Y:S04]  /*0be0*/  LDG.E R27, desc[UR36][R22.64] ;  /* 0x00000024161b7981 */ /* 0x000168000c1e1900 */
[----:B------:R-:W5:Y:S01]  /*0bf0*/  LDG.E R26, desc[UR36][R12.64+0x18] ;  /* 0x000018240c1a7981 */ /* 0x000f62000c1e1900 */
[----:B0-----:R-:W-:-:S05]  /*0c00*/  IMAD.WIDE.U32 R22, R8, 0x4, R22 ;  /* 0x0000000408167825 */ /* 0x001fca00078e0016 */
[----:B------:R-:W5:Y:S01]  /*0c10*/  LDG.E R6, desc[UR36][R22.64] ;  /* 0x0000002416067981 */ /* 0x000f62000c1e1900 */
[----:B------:R-:W-:-:S05]  /*0c20*/  IMAD.WIDE.U32 R24, R8, 0x4, R22 ;  /* 0x0000000408187825 */ /* 0x000fca00078e0016 */
[----:B------:R3:W5:Y:S01]  /*0c30*/  LDG.E R29, desc[UR36][R24.64] ;  /* 0x00000024181d7981 */ /* 0x000762000c1e1900 */
[----:B------:R-:W-:-:S04]  /*0c40*/  IMAD.WIDE.U32 R14, R8, 0x4, R24 ;  /* 0x00000004080e7825 */ /* 0x000fc800078e0018 */
[----:B--2---:R-:W-:Y:S01]  /*0c50*/  FFMA R28, R16, R28, R17 ;  /* 0x0000001c101c7223 */ /* 0x004fe20000000011 */
[C---:B------:R-:W-:Y:S02]  /*0c60*/  IMAD.WIDE.U32 R16, R8.reuse, 0x4, R14 ;  /* 0x0000000408107825 */ /* 0x040fe400078e000e */
[----:B------:R-:W2:Y:S02]  /*0c70*/  LDG.E R14, desc[UR36][R14.64] ;  /* 0x000000240e0e7981 */ /* 0x000ea4000c1e1900 */
[----:B---3--:R-:W-:Y:S01]  /*0c80*/  FFMA R24, R19, R18, R28 ;  /* 0x0000001213187223 */ /* 0x008fe2000000001c */
[C---:B------:R-:W-:Y:S01]  /*0c90*/  IMAD.WIDE.U32 R18, R8.reuse, 0x4, R16 ;  /* 0x0000000408127825 */ /* 0x040fe200078e0010 */
[----:B------:R-:W2:Y:S04]  /*0ca0*/  LDG.E R28, desc[UR36][R12.64+0x1c] ;  /* 0x00001c240c1c7981 */ /* 0x000ea8000c1e1900 */
[----:B------:R-:W3:Y:S01]  /*0cb0*/  LDG.E R16, desc[UR36][R16.64] ;  /* 0x0000002410107981 */ /* 0x000ee2000c1e1900 */
[----:B------:R-:W-:-:S04]  /*0cc0*/  IMAD.WIDE.U32 R22, R8, 0x4, R18 ;  /* 0x0000000408167825 */ /* 0x000fc800078e0012 */
[----:B----4-:R-:W-:Y:S02]  /*0cd0*/  FFMA R10, R9, R10, R24 ;  /* 0x0000000a090a7223 */ /* 0x010fe40000000018 */
[----:B------:R-:W3:Y:S04]  /*0ce0*/  LDG.E R9, desc[UR36][R12.64+0x20] ;  /* 0x000020240c097981 */ /* 0x000ee8000c1e1900 */
[----:B------:R0:W4:Y:S04]  /*0cf0*/  LDG.E R18, desc[UR36][R18.64] ;  /* 0x0000002412127981 */ /* 0x000128000c1e1900 */
[----:B------:R1:W4:Y:S01]  /*0d00*/  LDG.E R15, desc[UR36][R22.64] ;  /* 0x00000024160f7981 */ /* 0x000322000c1e1900 */
[----:B-----5:R-:W-:Y:S01]  /*0d10*/  FFMA R25, R11, R4, R10 ;  /* 0x000000040b197223 */ /* 0x020fe2000000000a */
[----:B------:R-:W-:-:S02]  /*0d20*/  IMAD.WIDE.U32 R10, R8, 0x4, R22 ;  /* 0x00000004080a7825 */ /* 0x000fc400078e0016 */
[----:B------:R-:W4:Y:S04]  /*0d30*/  LDG.E R4, desc[UR36][R12.64+0x24] ;  /* 0x000024240c047981 */ /* 0x000f28000c1e1900 */
[----:B------:R-:W5:Y:S01]  /*0d40*/  LDG.E R17, desc[UR36][R10.64] ;  /* 0x000000240a117981 */ /* 0x000f62000c1e1900 */
[----:B------:R-:W-:Y:S01]  /*0d50*/  FFMA R20, R20, R27, R25 ;  /* 0x0000001b14147223 */ /* 0x000fe20000000019 */
[C---:B------:R-:W-:Y:S02]  /*0d60*/  IMAD.WIDE.U32 R24, R8.reuse, 0x4, R10 ;  /* 0x0000000408187825 */ /* 0x040fe400078e000a */
[----:B------:R-:W5:Y:S04]  /*0d70*/  LDG.E R27, desc[UR36][R12.64+0x28] ;  /* 0x000028240c1b7981 */ /* 0x000f68000c1e1900 */
[----:B------:R-:W5:Y:S04]  /*0d80*/  LDG.E R10, desc[UR36][R12.64+0x2c] ;  /* 0x00002c240c0a7981 */ /* 0x000f68000c1e1900 */
[----:B------:R-:W5:Y:S01]  /*0d90*/  LDG.E R11, desc[UR36][R12.64+0x38] ;  /* 0x000038240c0b7981 */ /* 0x000f62000c1e1900 */
[----:B0-----:R-:W-:Y:S01]  /*0da0*/  FFMA R19, R21, R6, R20 ;  /* 0x0000000615137223 */ /* 0x001fe20000000014 */
[----:B------:R-:W-:-:S02]  /*0db0*/  IMAD.WIDE.U32 R20, R8, 0x4, R24 ;  /* 0x0000000408147825 */ /* 0x000fc400078e0018 */
[----:B------:R-:W5:Y:S02]  /*0dc0*/  LDG.E R24, desc[UR36][R24.64] ;  /* 0x0000002418187981 */ /* 0x000f64000c1e1900 */
[----:B------:R-:W-:Y:S01]  /*0dd0*/  FFMA R29, R26, R29, R19 ;  /* 0x0000001d1a1d7223 */ /* 0x000fe20000000013 */
[C---:B-1----:R-:W-:Y:S01]  /*0de0*/  IMAD.WIDE.U32 R22, R8.reuse, 0x4, R20 ;  /* 0x0000000408167825 */ /* 0x042fe200078e0014 */
[----:B------:R-:W5:Y:S04]  /*0df0*/  LDG.E R19, desc[UR36][R12.64+0x30] ;  /* 0x000030240c137981 */ /* 0x000f68000c1e1900 */
[----:B------:R-:W5:Y:S04]  /*0e00*/  LDG.E R21, desc[UR36][R20.64] ;  /* 0x0000002414157981 */ /* 0x000f68000c1e1900 */
[----:B------:R-:W5:Y:S04]  /*0e10*/  LDG.E R26, desc[UR36][R12.64+0x34] ;  /* 0x000034240c1a7981 */ /* 0x000f68000c1e1900 */
[----:B------:R0:W5:Y:S04]  /*0e20*/  LDG.E R6, desc[UR36][R22.64] ;  /* 0x0000002416067981 */ /* 0x000168000c1e1900 */
[----:B------:R-:W5:Y:S01]  /*0e30*/  LDG.E R20, desc[UR36][R12.64+0x3c] ;  /* 0x00003c240c147981 */ /* 0x000f62000c1e1900 */
[----:B0-----:R-:W-:-:S06]  /*0e40*/  IMAD.WIDE.U32 R22, R8, 0x4, R22 ;  /* 0x0000000408167825 */ /* 0x001fcc00078e0016 */
[----:B------:R-:W5:Y:S01]  /*0e50*/  LDG.E R23, desc[UR36][R22.64] ;  /* 0x0000002416177981 */ /* 0x000f62000c1e1900 */
[----:B------:R-:W-:-:S04]  /*0e60*/  IADD3 R0, PT, PT, R0, 0x1, RZ ;  /* 0x0000000100007810 */ /* 0x000fc80007ffe0ff */
[----:B------:R-:W-:Y:S01]  /*0e70*/  ISETP.NE.AND P0, PT, R0, RZ, PT ;  /* 0x000000ff0000720c */ /* 0x000fe20003f05270 */
[----:B------:R-:W-:Y:S05]  /*0e80*/  WARPSYNC.ALL ;  /* 0x0000000000007948 */ /* 0x000fea0003800000 */
[----:B------:R-:W-:Y:S02]  /*0e90*/  IADD3 R7, PT, PT, R7, 0x10, RZ ;  /* 0x0000001007077810 */ /* 0x000fe40007ffe0ff */
[----:B------:R-:W-:Y:S01]  /*0ea0*/  LEA R5, R8, R5, 0x4 ;  /* 0x0000000508057211 */ /* 0x000fe200078e20ff */
[----:B------:R-:W-:Y:S01]  /*0eb0*/  BAR.SYNC.DEFER_BLOCKING 0x0 ;  /* 0x0000000000007b1d */ /* 0x000fe20000010000 */
[----:B--2---:R-:W-:-:S04]  /*0ec0*/  FFMA R14, R28, R14, R29 ;  /* 0x0000000e1c0e7223 */ /* 0x004fc8000000001d */
[----:B---3--:R-:W-:-:S04]  /*0ed0*/  FFMA R9, R9, R16, R14 ;  /* 0x0000001009097223 */ /* 0x008fc8000000000e */
[----:B----4-:R-:W-:-:S04]  /*0ee0*/  FFMA R4, R4, R18, R9 ;  /* 0x0000001204047223 */ /* 0x010fc80000000009 */
[----:B-----5:R-:W-:-:S04]  /*0ef0*/  FFMA R15, R27, R15, R4 ;  /* 0x0000000f1b0f7223 */ /* 0x020fc80000000004 */
[----:B------:R-:W-:-:S04]  /*0f00*/  FFMA R10, R10, R17, R15 ;  /* 0x000000110a0a7223 */ /* 0x000fc8000000000f */
[----:B------:R-:W-:-:S04]  /*0f10*/  FFMA R19, R19, R24, R10 ;  /* 0x0000001813137223 */ /* 0x000fc8000000000a */
[----:B------:R-:W-:-:S04]  /*0f20*/  FFMA R26, R26, R21, R19 ;  /* 0x000000151a1a7223 */ /* 0x000fc80000000013 */
[----:B------:R-:W-:-:S04]  /*0f30*/  FFMA R11, R11, R6, R26 ;  /* 0x000000060b0b7223 */ /* 0x000fc8000000001a */
[----:B------:R-:W-:Y:S01]  /*0f40*/  FFMA R17, R20, R23, R11 ;  /* 0x0000001714117223 */ /* 0x000fe2000000000b */
[----:B------:R-:W-:Y:S06]  /*0f50*/  @P0 BRA `(.L_x_53) ;  /* 0xfffffff800d80947 */ /* 0x000fec000383ffff */
.L_x_52:
[----:B------:R-:W-:Y:S01]  /*0f60*/  STG.E desc[UR36][R2.64], R17 ;  /* 0x0000001102007986 */ /* 0x000fe2000c101924 */
[----:B------:R-:W-:Y:S05]  /*0f70*/  EXIT ;  /* 0x000000000000794d */ /* 0x000fea0003800000 */
.L_x_54:
        /* <DEDUP_REMOVED lines=16> */
.L_x_59:


//--------------------- .nv.global.init           --------------------------
	.section	.nv.global.init,"aw",@progbits
.nv.global.init:
	.type		$str$1,@object
	.size		$str$1,($str - $str$1)
$str$1:
        /*0000*/ 	.byte	0x2f, 0x74, 0x6d, 0x70, 0x2f, 0x73, 0x61, 0x73, 0x73, 0x5f, 0x63, 0x75, 0x5f, 0x32, 0x34, 0x68
        /*0010*/ 	.byte	0x71, 0x67, 0x6b, 0x34, 0x6a, 0x2f, 0x6b, 0x2e, 0x63, 0x75, 0x00
	.type		$str,@object
	.size		$str,(__unnamed_1 - $str)
$str:
        /*001b*/ 	.byte	0x62, 0x6c, 0x6f, 0x63, 0x6b, 0x44, 0x69, 0x6d, 0x2e, 0x78, 0x20, 0x3d, 0x3d, 0x20, 0x54, 0x49
        /*002b*/ 	.byte	0x4c, 0x45, 0x5f, 0x57, 0x49, 0x44, 0x54, 0x48, 0x20, 0x26, 0x26, 0x20, 0x62, 0x6c, 0x6f, 0x63
        /*003b*/ 	.byte	0x6b, 0x44, 0x69, 0x6d, 0x2e, 0x79, 0x20, 0x3d, 0x3d, 0x20, 0x54, 0x49, 0x4c, 0x45, 0x5f, 0x57
        /*004b*/ 	.byte	0x49, 0x44, 0x54, 0x48, 0x00
	.type		__unnamed_1,@object
	.size		__unnamed_1,(.L_0 - __unnamed_1)
__unnamed_1:
        /*0050*/ 	.byte	0x76, 0x6f, 0x69, 0x64, 0x20, 0x6d, 0x61, 0x74, 0x4d, 0x75, 0x6c, 0x5f, 0x73, 0x68, 0x61, 0x72
        /*0060*/ 	.byte	0x65, 0x64, 0x28, 0x66, 0x6c, 0x6f, 0x61, 0x74, 0x20, 0x2a, 0x2c, 0x20, 0x66, 0x6c, 0x6f, 0x61
        /*0070*/ 	.byte	0x74, 0x20, 0x2a, 0x2c, 0x20, 0x66, 0x6c, 0x6f, 0x61, 0x74, 0x20, 0x2a, 0x2c, 0x20, 0x69, 0x6e
        /*0080*/ 	.byte	0x74, 0x2c, 0x20, 0x69, 0x6e, 0x74, 0x2c, 0x20, 0x69, 0x6e, 0x74, 0x29, 0x00
.L_0:


//--------------------- .nv.shared.reserved.0     --------------------------
	.section	.nv.shared.reserved.0,"aw",@nobits
	.weak		__nv_reservedSMEM_offset_0_alias
	.size		__nv_reservedSMEM_offset_0_alias, 0, 64
	.other		__nv_reservedSMEM_offset_0_alias,@"STO_CUDA_RESERVED_SHARED STV_DEFAULT"
__nv_reservedSMEM_offset_0_alias:
	.zero		0
	.zero		64


//--------------------- .nv.shared._Z13matMul_sharedPfS_S_iii --------------------------
	.section	.nv.shared._Z13matMul_sharedPfS_S_iii,"aw",@nobits
	.sectionflags	@""
	.align	4
.nv.shared._Z13matMul_sharedPfS_S_iii:
	.zero		3072


//--------------------- .nv.constant0._Z15mul_texture_ilpPfiiiiiyy --------------------------
	.section	.nv.constant0._Z15mul_texture_ilpPfiiiiiyy,"a",@progbits
	.sectionflags	@""
	.align	4
.nv.constant0._Z15mul_texture_ilpPfiiiiiyy:
	.zero		944


//--------------------- .nv.constant0._Z11mul_texturePfiiiiiyy --------------------------
	.section	.nv.constant0._Z11mul_texturePfiiiiiyy,"a",@progbits
	.sectionflags	@""
	.align	4
.nv.constant0._Z11mul_texturePfiiiiiyy:
	.zero		944


//--------------------- .nv.constant0._Z13matMul_sharedPfS_S_iii --------------------------
	.section	.nv.constant0._Z13matMul_sharedPfS_S_iii,"a",@progbits
	.sectionflags	@""
	.align	4
.nv.constant0._Z13matMul_sharedPfS_S_iii:
	.zero		932


//--------------------- SYMBOLS --------------------------

	.type		.nv.reservedSmem.offset0,@object
	.size		.nv.reservedSmem.offset0,0x4
	.type		.nv.reservedSmem.cap,@object
	.size		.nv.reservedSmem.cap,0x4
	.type		__assertfail,@function
